	.target	sm_90a

	.elftype	@"ET_EXEC"


//--------------------- .note.nv.tkinfo           --------------------------
	.section	.note.nv.tkinfo,"",@"SHT_NOTE"
	.sectionflags	@"SHF_NOTE_NV_TKINFO"
	.tkinfo
        /*0018*/ 	.word	0x00000002
        /*0030*/ 	.string	""
        /*0030*/ 	.string	"ptxas"
        /*0030*/ 	.string	"Cuda compilation tools, release 13.0, V13.0.88"
        /*0030*/ 	.string	"Build cuda_13.0.r13.0/compiler.36424714_0"
        /*0030*/ 	.string	"-arch sm_90a -m 64 "



//--------------------- .note.nv.cuinfo           --------------------------
	.section	.note.nv.cuinfo,"",@"SHT_NOTE"
	.sectionflags	@"SHF_NOTE_NV_CUINFO"
        /*0018*/ 	.short	0x0002
        /*001a*/ 	.short	0x005a
        /*001c*/ 	.short	0x0082
	.zero		2


//--------------------- .nv.info                  --------------------------
	.section	.nv.info,"",@"SHT_CUDA_INFO"
	.align	4


	//----- nvinfo : EIATTR_REGCOUNT
	.align		4
        /*0000*/ 	.byte	0x04, 0x2f
        /*0002*/ 	.short	(.L_12 - .L_11)
	.align		4
.L_11:
        /*0004*/ 	.word	index@(_ZN7cutlass13device_kernelIN5flash19enable_sm80_to_sm89INS1_16FlashAttnFwdSm80INS1_25CollectiveMainloopFwdSm80ILi8ELi1ELb1EN4cute5tupleIJNS5_1CILi128EEENS7_ILi112EEES8_EEELi128ENS_10bfloat16_tEfNS_4arch4Sm80ELb1ELb0ELb1ELb1ELb1ELb1ELb1ELb1EEENS1_21CollectiveEpilogueFwdINS6_IJS8_S8_S9_EEENS6_IJNS7_ILi1EEESH_SH_EEESB_SD_Li256ELb1ELb1ELb1ELb0EEENS1_36VarlenDynamicPersistentTileSchedulerILi128ELi112ELi256ELi256ELb1ELb1ELb0ELb1ELb1ELb1EEEEEEEEEvNT_6ParamsE)
        /*0008*/ 	.word	0x00000004


	//----- nvinfo : EIATTR_FRAME_SIZE
	.align		4
.L_12:
        /*000c*/ 	.byte	0x04, 0x11
        /*000e*/ 	.short	(.L_14 - .L_13)
	.align		4
.L_13:
        /*0010*/ 	.word	index@(_ZN7cutlass13device_kernelIN5flash19enable_sm80_to_sm89INS1_16FlashAttnFwdSm80INS1_25CollectiveMainloopFwdSm80ILi8ELi1ELb1EN4cute5tupleIJNS5_1CILi128EEENS7_ILi112EEES8_EEELi128ENS_10bfloat16_tEfNS_4arch4Sm80ELb1ELb0ELb1ELb1ELb1ELb1ELb1ELb1EEENS1_21CollectiveEpilogueFwdINS6_IJS8_S8_S9_EEENS6_IJNS7_ILi1EEESH_SH_EEESB_SD_Li256ELb1ELb1ELb1ELb0EEENS1_36VarlenDynamicPersistentTileSchedulerILi128ELi112ELi256ELi256ELb1ELb1ELb0ELb1ELb1ELb1EEEEEEEEEvNT_6ParamsE)
        /*0014*/ 	.word	0x00000000


	//----- nvinfo : EIATTR_REGCOUNT
	.align		4
.L_14:
        /*0018*/ 	.byte	0x04, 0x2f
        /*001a*/ 	.short	(.L_16 - .L_15)
	.align		4
.L_15:
        /*001c*/ 	.word	index@(_ZN7cutlass13device_kernelIN5flash19enable_sm80_to_sm89INS1_16FlashAttnFwdSm80INS1_25CollectiveMainloopFwdSm80ILi8ELi1ELb1EN4cute5tupleIJNS5_1CILi128EEENS7_ILi112EEES8_EEELi128ENS_10bfloat16_tEfNS_4arch4Sm80ELb1ELb0ELb1ELb1ELb1ELb0ELb1ELb1EEENS1_21CollectiveEpilogueFwdINS6_IJS8_S8_S9_EEENS6_IJNS7_ILi1EEESH_SH_EEESB_SD_Li256ELb1ELb1ELb1ELb0EEENS1_36VarlenDynamicPersistentTileSchedulerILi128ELi112ELi256ELi256ELb1ELb1ELb0ELb1ELb1ELb1EEEEEEEEEvNT_6ParamsE)
        /*0020*/ 	.word	0x00000004


	//----- nvinfo : EIATTR_FRAME_SIZE
	.align		4
.L_16:
        /*0024*/ 	.byte	0x04, 0x11
        /*0026*/ 	.short	(.L_18 - .L_17)
	.align		4
.L_17:
        /*0028*/ 	.word	index@(_ZN7cutlass13device_kernelIN5flash19enable_sm80_to_sm89INS1_16FlashAttnFwdSm80INS1_25CollectiveMainloopFwdSm80ILi8ELi1ELb1EN4cute5tupleIJNS5_1CILi128EEENS7_ILi112EEES8_EEELi128ENS_10bfloat16_tEfNS_4arch4Sm80ELb1ELb0ELb1ELb1ELb1ELb0ELb1ELb1EEENS1_21CollectiveEpilogueFwdINS6_IJS8_S8_S9_EEENS6_IJNS7_ILi1EEESH_SH_EEESB_SD_Li256ELb1ELb1ELb1ELb0EEENS1_36VarlenDynamicPersistentTileSchedulerILi128ELi112ELi256ELi256ELb1ELb1ELb0ELb1ELb1ELb1EEEEEEEEEvNT_6ParamsE)
        /*002c*/ 	.word	0x00000000


	//----- nvinfo : EIATTR_REGCOUNT
	.align		4
.L_18:
        /*0030*/ 	.byte	0x04, 0x2f
        /*0032*/ 	.short	(.L_20 - .L_19)
	.align		4
.L_19:
        /*0034*/ 	.word	index@(_ZN7cutlass13device_kernelIN5flash19enable_sm80_to_sm89INS1_16FlashAttnFwdSm80INS1_25CollectiveMainloopFwdSm80ILi4ELi1ELb0EN4cute5tupleIJNS5_1CILi128EEENS7_ILi64EEES8_EEELi128ENS_10bfloat16_tEfNS_4arch4Sm80ELb1ELb0ELb1ELb0ELb1ELb0ELb1ELb1EEENS1_21CollectiveEpilogueFwdINS6_IJS8_S8_S9_EEENS6_IJNS7_ILi1EEESH_SH_EEESB_SD_Li128ELb0ELb1ELb1ELb0EEENS1_30DynamicPersistentTileSchedulerILi128ELi128ELb1ELb1ELb0EEEEEEEEEvNT_6ParamsE)
        /*0038*/ 	.word	0x00000004


	//----- nvinfo : EIATTR_FRAME_SIZE
	.align		4
.L_20:
        /*003c*/ 	.byte	0x04, 0x11
        /*003e*/ 	.short	(.L_22 - .L_21)
	.align		4
.L_21:
        /*0040*/ 	.word	index@(_ZN7cutlass13device_kernelIN5flash19enable_sm80_to_sm89INS1_16FlashAttnFwdSm80INS1_25CollectiveMainloopFwdSm80ILi4ELi1ELb0EN4cute5tupleIJNS5_1CILi128EEENS7_ILi64EEES8_EEELi128ENS_10bfloat16_tEfNS_4arch4Sm80ELb1ELb0ELb1ELb0ELb1ELb0ELb1ELb1EEENS1_21CollectiveEpilogueFwdINS6_IJS8_S8_S9_EEENS6_IJNS7_ILi1EEESH_SH_EEESB_SD_Li128ELb0ELb1ELb1ELb0EEENS1_30DynamicPersistentTileSchedulerILi128ELi128ELb1ELb1ELb0EEEEEEEEEvNT_6ParamsE)
        /*0044*/ 	.word	0x00000000


	//----- nvinfo : EIATTR_REGCOUNT
	.align		4
.L_22:
        /*0048*/ 	.byte	0x04, 0x2f
        /*004a*/ 	.short	(.L_24 - .L_23)
	.align		4
.L_23:
        /*004c*/ 	.word	index@(_ZN7cutlass13device_kernelIN5flash19enable_sm80_to_sm89INS1_16FlashAttnFwdSm80INS1_25CollectiveMainloopFwdSm80ILi8ELi1ELb1EN4cute5tupleIJNS5_1CILi128EEENS7_ILi96EEES8_EEELi128ENS_10bfloat16_tEfNS_4arch4Sm80ELb0ELb1ELb1ELb1ELb1ELb1ELb1ELb1EEENS1_21CollectiveEpilogueFwdINS6_IJS8_S8_S9_EEENS6_IJNS7_ILi1EEESH_SH_EEESB_SD_Li256ELb1ELb1ELb1ELb0EEENS1_36VarlenDynamicPersistentTileSchedulerILi128ELi96ELi256ELi256ELb1ELb1ELb0ELb1ELb0ELb1EEEEEEEEEvNT_6ParamsE)
        /*0050*/ 	.word	0x00000004


	//----- nvinfo : EIATTR_FRAME_SIZE
	.align		4
.L_24:
        /*0054*/ 	.byte	0x04, 0x11
        /*0056*/ 	.short	(.L_26 - .L_25)
	.align		4
.L_25:
        /*0058*/ 	.word	index@(_ZN7cutlass13device_kernelIN5flash19enable_sm80_to_sm89INS1_16FlashAttnFwdSm80INS1_25CollectiveMainloopFwdSm80ILi8ELi1ELb1EN4cute5tupleIJNS5_1CILi128EEENS7_ILi96EEES8_EEELi128ENS_10bfloat16_tEfNS_4arch4Sm80ELb0ELb1ELb1ELb1ELb1ELb1ELb1ELb1EEENS1_21CollectiveEpilogueFwdINS6_IJS8_S8_S9_EEENS6_IJNS7_ILi1EEESH_SH_EEESB_SD_Li256ELb1ELb1ELb1ELb0EEENS1_36VarlenDynamicPersistentTileSchedulerILi128ELi96ELi256ELi256ELb1ELb1ELb0ELb1ELb0ELb1EEEEEEEEEvNT_6ParamsE)
        /*005c*/ 	.word	0x00000000


	//----- nvinfo : EIATTR_REGCOUNT
	.align		4
.L_26:
        /*0060*/ 	.byte	0x04, 0x2f
        /*0062*/ 	.short	(.L_28 - .L_27)
	.align		4
.L_27:
        /*0064*/ 	.word	index@(_ZN7cutlass13device_kernelIN5flash19enable_sm80_to_sm89INS1_16FlashAttnFwdSm80INS1_25CollectiveMainloopFwdSm80ILi8ELi1ELb1EN4cute5tupleIJNS5_1CILi128EEENS7_ILi96EEES8_EEELi128ENS_10bfloat16_tEfNS_4arch4Sm80ELb0ELb1ELb1ELb1ELb1ELb0ELb1ELb1EEENS1_21CollectiveEpilogueFwdINS6_IJS8_S8_S9_EEENS6_IJNS7_ILi1EEESH_SH_EEESB_SD_Li256ELb1ELb1ELb1ELb0EEENS1_36VarlenDynamicPersistentTileSchedulerILi128ELi96ELi256ELi256ELb1ELb1ELb0ELb1ELb0ELb1EEEEEEEEEvNT_6ParamsE)
        /*0068*/ 	.word	0x00000004


	//----- nvinfo : EIATTR_FRAME_SIZE
	.align		4
.L_28:
        /*006c*/ 	.byte	0x04, 0x11
        /*006e*/ 	.short	(.L_30 - .L_29)
	.align		4
.L_29:
        /*0070*/ 	.word	index@(_ZN7cutlass13device_kernelIN5flash19enable_sm80_to_sm89INS1_16FlashAttnFwdSm80INS1_25CollectiveMainloopFwdSm80ILi8ELi1ELb1EN4cute5tupleIJNS5_1CILi128EEENS7_ILi96EEES8_EEELi128ENS_10bfloat16_tEfNS_4arch4Sm80ELb0ELb1ELb1ELb1ELb1ELb0ELb1ELb1EEENS1_21CollectiveEpilogueFwdINS6_IJS8_S8_S9_EEENS6_IJNS7_ILi1EEESH_SH_EEESB_SD_Li256ELb1ELb1ELb1ELb0EEENS1_36VarlenDynamicPersistentTileSchedulerILi128ELi96ELi256ELi256ELb1ELb1ELb0ELb1ELb0ELb1EEEEEEEEEvNT_6ParamsE)
        /*0074*/ 	.word	0x00000000


	//----- nvinfo : EIATTR_REGCOUNT
	.align		4
.L_30:
        /*0078*/ 	.byte	0x04, 0x2f
        /*007a*/ 	.short	(.L_32 - .L_31)
	.align		4
.L_31:
        /*007c*/ 	.word	index@(_ZN7cutlass13device_kernelIN5flash19enable_sm80_to_sm89INS1_16FlashAttnFwdSm80INS1_25CollectiveMainloopFwdSm80ILi4ELi1ELb0EN4cute5tupleIJNS5_1CILi128EEENS7_ILi48EEES8_EEELi128ENS_10bfloat16_tEfNS_4arch4Sm80ELb0ELb1ELb1ELb0ELb1ELb0ELb1ELb1EEENS1_21CollectiveEpilogueFwdINS6_IJS8_S8_S9_EEENS6_IJNS7_ILi1EEESH_SH_EEESB_SD_Li128ELb0ELb1ELb1ELb0EEENS1_19SingleTileSchedulerILb0ELb1ELb1ELi128EEEEEEEEEvNT_6ParamsE)
        /*0080*/ 	.word	0x00000004


	//----- nvinfo : EIATTR_FRAME_SIZE
	.align		4
.L_32:
        /*0084*/ 	.byte	0x04, 0x11
        /*0086*/ 	.short	(.L_34 - .L_33)
	.align		4
.L_33:
        /*0088*/ 	.word	index@(_ZN7cutlass13device_kernelIN5flash19enable_sm80_to_sm89INS1_16FlashAttnFwdSm80INS1_25CollectiveMainloopFwdSm80ILi4ELi1ELb0EN4cute5tupleIJNS5_1CILi128EEENS7_ILi48EEES8_EEELi128ENS_10bfloat16_tEfNS_4arch4Sm80ELb0ELb1ELb1ELb0ELb1ELb0ELb1ELb1EEENS1_21CollectiveEpilogueFwdINS6_IJS8_S8_S9_EEENS6_IJNS7_ILi1EEESH_SH_EEESB_SD_Li128ELb0ELb1ELb1ELb0EEENS1_19SingleTileSchedulerILb0ELb1ELb1ELi128EEEEEEEEEvNT_6ParamsE)
        /*008c*/ 	.word	0x00000000


	//----- nvinfo : EIATTR_REGCOUNT
	.align		4
.L_34:
        /*0090*/ 	.byte	0x04, 0x2f
        /*0092*/ 	.short	(.L_36 - .L_35)
	.align		4
.L_35:
        /*0094*/ 	.word	index@(_ZN7cutlass13device_kernelIN5flash19enable_sm80_to_sm89INS1_16FlashAttnFwdSm80INS1_25CollectiveMainloopFwdSm80ILi8ELi1ELb1EN4cute5tupleIJNS5_1CILi128EEENS7_ILi112EEES8_EEELi128ENS_10bfloat16_tEfNS_4arch4Sm80ELb0ELb0ELb1ELb1ELb1ELb1ELb1ELb1EEENS1_21CollectiveEpilogueFwdINS6_IJS8_S8_S9_EEENS6_IJNS7_ILi1EEESH_SH_EEESB_SD_Li256ELb1ELb1ELb1ELb0EEENS1_36VarlenDynamicPersistentTileSchedulerILi128ELi112ELi256ELi256ELb1ELb1ELb0ELb0ELb1ELb1EEEEEEEEEvNT_6ParamsE)
        /*0098*/ 	.word	0x00000004


	//----- nvinfo : EIATTR_FRAME_SIZE
	.align		4
.L_36:
        /*009c*/ 	.byte	0x04, 0x11
        /*009e*/ 	.short	(.L_38 - .L_37)
	.align		4
.L_37:
        /*00a0*/ 	.word	index@(_ZN7cutlass13device_kernelIN5flash19enable_sm80_to_sm89INS1_16FlashAttnFwdSm80INS1_25CollectiveMainloopFwdSm80ILi8ELi1ELb1EN4cute5tupleIJNS5_1CILi128EEENS7_ILi112EEES8_EEELi128ENS_10bfloat16_tEfNS_4arch4Sm80ELb0ELb0ELb1ELb1ELb1ELb1ELb1ELb1EEENS1_21CollectiveEpilogueFwdINS6_IJS8_S8_S9_EEENS6_IJNS7_ILi1EEESH_SH_EEESB_SD_Li256ELb1ELb1ELb1ELb0EEENS1_36VarlenDynamicPersistentTileSchedulerILi128ELi112ELi256ELi256ELb1ELb1ELb0ELb0ELb1ELb1EEEEEEEEEvNT_6ParamsE)
        /*00a4*/ 	.word	0x00000000


	//----- nvinfo : EIATTR_REGCOUNT
	.align		4
.L_38:
        /*00a8*/ 	.byte	0x04, 0x2f
        /*00aa*/ 	.short	(.L_40 - .L_39)
	.align		4
.L_39:
        /*00ac*/ 	.word	index@(_ZN7cutlass13device_kernelIN5flash19enable_sm80_to_sm89INS1_16FlashAttnFwdSm80INS1_25CollectiveMainloopFwdSm80ILi8ELi1ELb1EN4cute5tupleIJNS5_1CILi128EEENS7_ILi112EEES8_EEELi128ENS_10bfloat16_tEfNS_4arch4Sm80ELb0ELb0ELb1ELb1ELb1ELb0ELb1ELb1EEENS1_21CollectiveEpilogueFwdINS6_IJS8_S8_S9_EEENS6_IJNS7_ILi1EEESH_SH_EEESB_SD_Li256ELb1ELb1ELb1ELb0EEENS1_36VarlenDynamicPersistentTileSchedulerILi128ELi112ELi256ELi256ELb1ELb1ELb0ELb0ELb1ELb1EEEEEEEEEvNT_6ParamsE)
        /*00b0*/ 	.word	0x00000004


	//----- nvinfo : EIATTR_FRAME_SIZE
	.align		4
.L_40:
        /*00b4*/ 	.byte	0x04, 0x11
        /*00b6*/ 	.short	(.L_42 - .L_41)
	.align		4
.L_41:
        /*00b8*/ 	.word	index@(_ZN7cutlass13device_kernelIN5flash19enable_sm80_to_sm89INS1_16FlashAttnFwdSm80INS1_25CollectiveMainloopFwdSm80ILi8ELi1ELb1EN4cute5tupleIJNS5_1CILi128EEENS7_ILi112EEES8_EEELi128ENS_10bfloat16_tEfNS_4arch4Sm80ELb0ELb0ELb1ELb1ELb1ELb0ELb1ELb1EEENS1_21CollectiveEpilogueFwdINS6_IJS8_S8_S9_EEENS6_IJNS7_ILi1EEESH_SH_EEESB_SD_Li256ELb1ELb1ELb1ELb0EEENS1_36VarlenDynamicPersistentTileSchedulerILi128ELi112ELi256ELi256ELb1ELb1ELb0ELb0ELb1ELb1EEEEEEEEEvNT_6ParamsE)
        /*00bc*/ 	.word	0x00000000


	//----- nvinfo : EIATTR_REGCOUNT
	.align		4
.L_42:
        /*00c0*/ 	.byte	0x04, 0x2f
        /*00c2*/ 	.short	(.L_44 - .L_43)
	.align		4
.L_43:
        /*00c4*/ 	.word	index@(_ZN7cutlass13device_kernelIN5flash19enable_sm80_to_sm89INS1_16FlashAttnFwdSm80INS1_25CollectiveMainloopFwdSm80ILi4ELi1ELb0EN4cute5tupleIJNS5_1CILi128EEENS7_ILi64EEES8_EEELi128ENS_10bfloat16_tEfNS_4arch4Sm80ELb0ELb0ELb1ELb0ELb1ELb0ELb1ELb1EEENS1_21CollectiveEpilogueFwdINS6_IJS8_S8_S9_EEENS6_IJNS7_ILi1EEESH_SH_EEESB_SD_Li128ELb0ELb1ELb1ELb0EEENS1_19SingleTileSchedulerILb0ELb1ELb1ELi128EEEEEEEEEvNT_6ParamsE)
        /*00c8*/ 	.word	0x00000004


	//----- nvinfo : EIATTR_FRAME_SIZE
	.align		4
.L_44:
        /*00cc*/ 	.byte	0x04, 0x11
        /*00ce*/ 	.short	(.L_46 - .L_45)
	.align		4
.L_45:
        /*00d0*/ 	.word	index@(_ZN7cutlass13device_kernelIN5flash19enable_sm80_to_sm89INS1_16FlashAttnFwdSm80INS1_25CollectiveMainloopFwdSm80ILi4ELi1ELb0EN4cute5tupleIJNS5_1CILi128EEENS7_ILi64EEES8_EEELi128ENS_10bfloat16_tEfNS_4arch4Sm80ELb0ELb0ELb1ELb0ELb1ELb0ELb1ELb1EEENS1_21CollectiveEpilogueFwdINS6_IJS8_S8_S9_EEENS6_IJNS7_ILi1EEESH_SH_EEESB_SD_Li128ELb0ELb1ELb1ELb0EEENS1_19SingleTileSchedulerILb0ELb1ELb1ELi128EEEEEEEEEvNT_6ParamsE)
        /*00d4*/ 	.word	0x00000000


	//----- nvinfo : EIATTR_REGCOUNT
	.align		4
.L_46:
        /*00d8*/ 	.byte	0x04, 0x2f
        /*00da*/ 	.short	(.L_48 - .L_47)
	.align		4
.L_47:
        /*00dc*/ 	.word	index@(_ZN7cutlass13device_kernelIN5flash19enable_sm80_to_sm89INS1_16FlashAttnFwdSm80INS1_25CollectiveMainloopFwdSm80ILi8ELi1ELb1EN4cute5tupleIJNS5_1CILi128EEES8_S8_EEELi128ENS_10bfloat16_tEfNS_4arch4Sm80ELb1ELb0ELb1ELb0ELb1ELb0ELb1ELb1EEENS1_21CollectiveEpilogueFwdIS9_NS6_IJNS7_ILi1EEESF_SF_EEESA_SC_Li256ELb0ELb1ELb1ELb0EEENS1_30DynamicPersistentTileSchedulerILi256ELi256ELb1ELb1ELb0EEEEEEEEEvNT_6ParamsE)
        /*00e0*/ 	.word	0x00000004


	//----- nvinfo : EIATTR_FRAME_SIZE
	.align		4
.L_48:
        /*00e4*/ 	.byte	0x04, 0x11
        /*00e6*/ 	.short	(.L_50 - .L_49)
	.align		4
.L_49:
        /*00e8*/ 	.word	index@(_ZN7cutlass13device_kernelIN5flash19enable_sm80_to_sm89INS1_16FlashAttnFwdSm80INS1_25CollectiveMainloopFwdSm80ILi8ELi1ELb1EN4cute5tupleIJNS5_1CILi128EEES8_S8_EEELi128ENS_10bfloat16_tEfNS_4arch4Sm80ELb1ELb0ELb1ELb0ELb1ELb0ELb1ELb1EEENS1_21CollectiveEpilogueFwdIS9_NS6_IJNS7_ILi1EEESF_SF_EEESA_SC_Li256ELb0ELb1ELb1ELb0EEENS1_30DynamicPersistentTileSchedulerILi256ELi256ELb1ELb1ELb0EEEEEEEEEvNT_6ParamsE)
        /*00ec*/ 	.word	0x00000000


	//----- nvinfo : EIATTR_REGCOUNT
	.align		4
.L_50:
        /*00f0*/ 	.byte	0x04, 0x2f
        /*00f2*/ 	.short	(.L_52 - .L_51)
	.align		4
.L_51:
        /*00f4*/ 	.word	index@(_ZN7cutlass13device_kernelIN5flash19enable_sm80_to_sm89INS1_16FlashAttnFwdSm80INS1_25CollectiveMainloopFwdSm80ILi8ELi1ELb1EN4cute5tupleIJNS5_1CILi128EEENS7_ILi96EEES8_EEELi128ENS_10bfloat16_tEfNS_4arch4Sm80ELb0ELb1ELb1ELb0ELb1ELb0ELb1ELb1EEENS1_21CollectiveEpilogueFwdINS6_IJS8_S8_S9_EEENS6_IJNS7_ILi1EEESH_SH_EEESB_SD_Li256ELb0ELb1ELb1ELb0EEENS1_19SingleTileSchedulerILb0ELb1ELb1ELi128EEEEEEEEEvNT_6ParamsE)
        /*00f8*/ 	.word	0x00000004


	//----- nvinfo : EIATTR_FRAME_SIZE
	.align		4
.L_52:
        /*00fc*/ 	.byte	0x04, 0x11
        /*00fe*/ 	.short	(.L_54 - .L_53)
	.align		4
.L_53:
        /*0100*/ 	.word	index@(_ZN7cutlass13device_kernelIN5flash19enable_sm80_to_sm89INS1_16FlashAttnFwdSm80INS1_25CollectiveMainloopFwdSm80ILi8ELi1ELb1EN4cute5tupleIJNS5_1CILi128EEENS7_ILi96EEES8_EEELi128ENS_10bfloat16_tEfNS_4arch4Sm80ELb0ELb1ELb1ELb0ELb1ELb0ELb1ELb1EEENS1_21CollectiveEpilogueFwdINS6_IJS8_S8_S9_EEENS6_IJNS7_ILi1EEESH_SH_EEESB_SD_Li256ELb0ELb1ELb1ELb0EEENS1_19SingleTileSchedulerILb0ELb1ELb1ELi128EEEEEEEEEvNT_6ParamsE)
        /*0104*/ 	.word	0x00000000


	//----- nvinfo : EIATTR_REGCOUNT
	.align		4
.L_54:
        /*0108*/ 	.byte	0x04, 0x2f
        /*010a*/ 	.short	(.L_56 - .L_55)
	.align		4
.L_55:
        /*010c*/ 	.word	index@(_ZN7cutlass13device_kernelIN5flash19enable_sm80_to_sm89INS1_16FlashAttnFwdSm80INS1_25CollectiveMainloopFwdSm80ILi8ELi1ELb1EN4cute5tupleIJNS5_1CILi128EEES8_S8_EEELi128ENS_10bfloat16_tEfNS_4arch4Sm80ELb0ELb0ELb1ELb0ELb1ELb0ELb1ELb1EEENS1_21CollectiveEpilogueFwdIS9_NS6_IJNS7_ILi1EEESF_SF_EEESA_SC_Li256ELb0ELb1ELb1ELb0EEENS1_19SingleTileSchedulerILb0ELb1ELb1ELi128EEEEEEEEEvNT_6ParamsE)
        /*0110*/ 	.word	0x00000004


	//----- nvinfo : EIATTR_FRAME_SIZE
	.align		4
.L_56:
        /*0114*/ 	.byte	0x04, 0x11
        /*0116*/ 	.short	(.L_58 - .L_57)
	.align		4
.L_57:
        /*0118*/ 	.word	index@(_ZN7cutlass13device_kernelIN5flash19enable_sm80_to_sm89INS1_16FlashAttnFwdSm80INS1_25CollectiveMainloopFwdSm80ILi8ELi1ELb1EN4cute5tupleIJNS5_1CILi128EEES8_S8_EEELi128ENS_10bfloat16_tEfNS_4arch4Sm80ELb0ELb0ELb1ELb0ELb1ELb0ELb1ELb1EEENS1_21CollectiveEpilogueFwdIS9_NS6_IJNS7_ILi1EEESF_SF_EEESA_SC_Li256ELb0ELb1ELb1ELb0EEENS1_19SingleTileSchedulerILb0ELb1ELb1ELi128EEEEEEEEEvNT_6ParamsE)
        /*011c*/ 	.word	0x00000000


	//----- nvinfo : EIATTR_MIN_STACK_SIZE
	.align		4
.L_58:
        /*0120*/ 	.byte	0x04, 0x12
        /*0122*/ 	.short	(.L_60 - .L_59)
	.align		4
.L_59:
        /*0124*/ 	.word	index@(_ZN7cutlass13device_kernelIN5flash19enable_sm80_to_sm89INS1_16FlashAttnFwdSm80INS1_25CollectiveMainloopFwdSm80ILi8ELi1ELb1EN4cute5tupleIJNS5_1CILi128EEES8_S8_EEELi128ENS_10bfloat16_tEfNS_4arch4Sm80ELb0ELb0ELb1ELb0ELb1ELb0ELb1ELb1EEENS1_21CollectiveEpilogueFwdIS9_NS6_IJNS7_ILi1EEESF_SF_EEESA_SC_Li256ELb0ELb1ELb1ELb0EEENS1_19SingleTileSchedulerILb0ELb1ELb1ELi128EEEEEEEEEvNT_6ParamsE)
        /*0128*/ 	.word	0x00000000


	//----- nvinfo : EIATTR_MIN_STACK_SIZE
	.align		4
.L_60:
        /*012c*/ 	.byte	0x04, 0x12
        /*012e*/ 	.short	(.L_62 - .L_61)
	.align		4
.L_61:
        /*0130*/ 	.word	index@(_ZN7cutlass13device_kernelIN5flash19enable_sm80_to_sm89INS1_16FlashAttnFwdSm80INS1_25CollectiveMainloopFwdSm80ILi8ELi1ELb1EN4cute5tupleIJNS5_1CILi128EEENS7_ILi96EEES8_EEELi128ENS_10bfloat16_tEfNS_4arch4Sm80ELb0ELb1ELb1ELb0ELb1ELb0ELb1ELb1EEENS1_21CollectiveEpilogueFwdINS6_IJS8_S8_S9_EEENS6_IJNS7_ILi1EEESH_SH_EEESB_SD_Li256ELb0ELb1ELb1ELb0EEENS1_19SingleTileSchedulerILb0ELb1ELb1ELi128EEEEEEEEEvNT_6ParamsE)
        /*0134*/ 	.word	0x00000000


	//----- nvinfo : EIATTR_MIN_STACK_SIZE
	.align		4
.L_62:
        /*0138*/ 	.byte	0x04, 0x12
        /*013a*/ 	.short	(.L_64 - .L_63)
	.align		4
.L_63:
        /*013c*/ 	.word	index@(_ZN7cutlass13device_kernelIN5flash19enable_sm80_to_sm89INS1_16FlashAttnFwdSm80INS1_25CollectiveMainloopFwdSm80ILi8ELi1ELb1EN4cute5tupleIJNS5_1CILi128EEES8_S8_EEELi128ENS_10bfloat16_tEfNS_4arch4Sm80ELb1ELb0ELb1ELb0ELb1ELb0ELb1ELb1EEENS1_21CollectiveEpilogueFwdIS9_NS6_IJNS7_ILi1EEESF_SF_EEESA_SC_Li256ELb0ELb1ELb1ELb0EEENS1_30DynamicPersistentTileSchedulerILi256ELi256ELb1ELb1ELb0EEEEEEEEEvNT_6ParamsE)
        /*0140*/ 	.word	0x00000000


	//----- nvinfo : EIATTR_MIN_STACK_SIZE
	.align		4
.L_64:
        /*0144*/ 	.byte	0x04, 0x12
        /*0146*/ 	.short	(.L_66 - .L_65)
	.align		4
.L_65:
        /*0148*/ 	.word	index@(_ZN7cutlass13device_kernelIN5flash19enable_sm80_to_sm89INS1_16FlashAttnFwdSm80INS1_25CollectiveMainloopFwdSm80ILi4ELi1ELb0EN4cute5tupleIJNS5_1CILi128EEENS7_ILi64EEES8_EEELi128ENS_10bfloat16_tEfNS_4arch4Sm80ELb0ELb0ELb1ELb0ELb1ELb0ELb1ELb1EEENS1_21CollectiveEpilogueFwdINS6_IJS8_S8_S9_EEENS6_IJNS7_ILi1EEESH_SH_EEESB_SD_Li128ELb0ELb1ELb1ELb0EEENS1_19SingleTileSchedulerILb0ELb1ELb1ELi128EEEEEEEEEvNT_6ParamsE)
        /*014c*/ 	.word	0x00000000


	//----- nvinfo : EIATTR_MIN_STACK_SIZE
	.align		4
.L_66:
        /*0150*/ 	.byte	0x04, 0x12
        /*0152*/ 	.short	(.L_68 - .L_67)
	.align		4
.L_67:
        /*0154*/ 	.word	index@(_ZN7cutlass13device_kernelIN5flash19enable_sm80_to_sm89INS1_16FlashAttnFwdSm80INS1_25CollectiveMainloopFwdSm80ILi8ELi1ELb1EN4cute5tupleIJNS5_1CILi128EEENS7_ILi112EEES8_EEELi128ENS_10bfloat16_tEfNS_4arch4Sm80ELb0ELb0ELb1ELb1ELb1ELb0ELb1ELb1EEENS1_21CollectiveEpilogueFwdINS6_IJS8_S8_S9_EEENS6_IJNS7_ILi1EEESH_SH_EEESB_SD_Li256ELb1ELb1ELb1ELb0EEENS1_36VarlenDynamicPersistentTileSchedulerILi128ELi112ELi256ELi256ELb1ELb1ELb0ELb0ELb1ELb1EEEEEEEEEvNT_6ParamsE)
        /*0158*/ 	.word	0x00000000


	//----- nvinfo : EIATTR_MIN_STACK_SIZE
	.align		4
.L_68:
        /*015c*/ 	.byte	0x04, 0x12
        /*015e*/ 	.short	(.L_70 - .L_69)
	.align		4
.L_69:
        /*0160*/ 	.word	index@(_ZN7cutlass13device_kernelIN5flash19enable_sm80_to_sm89INS1_16FlashAttnFwdSm80INS1_25CollectiveMainloopFwdSm80ILi8ELi1ELb1EN4cute5tupleIJNS5_1CILi128EEENS7_ILi112EEES8_EEELi128ENS_10bfloat16_tEfNS_4arch4Sm80ELb0ELb0ELb1ELb1ELb1ELb1ELb1ELb1EEENS1_21CollectiveEpilogueFwdINS6_IJS8_S8_S9_EEENS6_IJNS7_ILi1EEESH_SH_EEESB_SD_Li256ELb1ELb1ELb1ELb0EEENS1_36VarlenDynamicPersistentTileSchedulerILi128ELi112ELi256ELi256ELb1ELb1ELb0ELb0ELb1ELb1EEEEEEEEEvNT_6ParamsE)
        /*0164*/ 	.word	0x00000000


	//----- nvinfo : EIATTR_MIN_STACK_SIZE
	.align		4
.L_70:
        /*0168*/ 	.byte	0x04, 0x12
        /*016a*/ 	.short	(.L_72 - .L_71)
	.align		4
.L_71:
        /*016c*/ 	.word	index@(_ZN7cutlass13device_kernelIN5flash19enable_sm80_to_sm89INS1_16FlashAttnFwdSm80INS1_25CollectiveMainloopFwdSm80ILi4ELi1ELb0EN4cute5tupleIJNS5_1CILi128EEENS7_ILi48EEES8_EEELi128ENS_10bfloat16_tEfNS_4arch4Sm80ELb0ELb1ELb1ELb0ELb1ELb0ELb1ELb1EEENS1_21CollectiveEpilogueFwdINS6_IJS8_S8_S9_EEENS6_IJNS7_ILi1EEESH_SH_EEESB_SD_Li128ELb0ELb1ELb1ELb0EEENS1_19SingleTileSchedulerILb0ELb1ELb1ELi128EEEEEEEEEvNT_6ParamsE)
        /*0170*/ 	.word	0x00000000


	//----- nvinfo : EIATTR_MIN_STACK_SIZE
	.align		4
.L_72:
        /*0174*/ 	.byte	0x04, 0x12
        /*0176*/ 	.short	(.L_74 - .L_73)
	.align		4
.L_73:
        /*0178*/ 	.word	index@(_ZN7cutlass13device_kernelIN5flash19enable_sm80_to_sm89INS1_16FlashAttnFwdSm80INS1_25CollectiveMainloopFwdSm80ILi8ELi1ELb1EN4cute5tupleIJNS5_1CILi128EEENS7_ILi96EEES8_EEELi128ENS_10bfloat16_tEfNS_4arch4Sm80ELb0ELb1ELb1ELb1ELb1ELb0ELb1ELb1EEENS1_21CollectiveEpilogueFwdINS6_IJS8_S8_S9_EEENS6_IJNS7_ILi1EEESH_SH_EEESB_SD_Li256ELb1ELb1ELb1ELb0EEENS1_36VarlenDynamicPersistentTileSchedulerILi128ELi96ELi256ELi256ELb1ELb1ELb0ELb1ELb0ELb1EEEEEEEEEvNT_6ParamsE)
        /*017c*/ 	.word	0x00000000


	//----- nvinfo : EIATTR_MIN_STACK_SIZE
	.align		4
.L_74:
        /*0180*/ 	.byte	0x04, 0x12
        /*0182*/ 	.short	(.L_76 - .L_75)
	.align		4
.L_75:
        /*0184*/ 	.word	index@(_ZN7cutlass13device_kernelIN5flash19enable_sm80_to_sm89INS1_16FlashAttnFwdSm80INS1_25CollectiveMainloopFwdSm80ILi8ELi1ELb1EN4cute5tupleIJNS5_1CILi128EEENS7_ILi96EEES8_EEELi128ENS_10bfloat16_tEfNS_4arch4Sm80ELb0ELb1ELb1ELb1ELb1ELb1ELb1ELb1EEENS1_21CollectiveEpilogueFwdINS6_IJS8_S8_S9_EEENS6_IJNS7_ILi1EEESH_SH_EEESB_SD_Li256ELb1ELb1ELb1ELb0EEENS1_36VarlenDynamicPersistentTileSchedulerILi128ELi96ELi256ELi256ELb1ELb1ELb0ELb1ELb0ELb1EEEEEEEEEvNT_6ParamsE)
        /*0188*/ 	.word	0x00000000


	//----- nvinfo : EIATTR_MIN_STACK_SIZE
	.align		4
.L_76:
        /*018c*/ 	.byte	0x04, 0x12
        /*018e*/ 	.short	(.L_78 - .L_77)
	.align		4
.L_77:
        /*0190*/ 	.word	index@(_ZN7cutlass13device_kernelIN5flash19enable_sm80_to_sm89INS1_16FlashAttnFwdSm80INS1_25CollectiveMainloopFwdSm80ILi4ELi1ELb0EN4cute5tupleIJNS5_1CILi128EEENS7_ILi64EEES8_EEELi128ENS_10bfloat16_tEfNS_4arch4Sm80ELb1ELb0ELb1ELb0ELb1ELb0ELb1ELb1EEENS1_21CollectiveEpilogueFwdINS6_IJS8_S8_S9_EEENS6_IJNS7_ILi1EEESH_SH_EEESB_SD_Li128ELb0ELb1ELb1ELb0EEENS1_30DynamicPersistentTileSchedulerILi128ELi128ELb1ELb1ELb0EEEEEEEEEvNT_6ParamsE)
        /*0194*/ 	.word	0x00000000


	//----- nvinfo : EIATTR_MIN_STACK_SIZE
	.align		4
.L_78:
        /*0198*/ 	.byte	0x04, 0x12
        /*019a*/ 	.short	(.L_80 - .L_79)
	.align		4
.L_79:
        /*019c*/ 	.word	index@(_ZN7cutlass13device_kernelIN5flash19enable_sm80_to_sm89INS1_16FlashAttnFwdSm80INS1_25CollectiveMainloopFwdSm80ILi8ELi1ELb1EN4cute5tupleIJNS5_1CILi128EEENS7_ILi112EEES8_EEELi128ENS_10bfloat16_tEfNS_4arch4Sm80ELb1ELb0ELb1ELb1ELb1ELb0ELb1ELb1EEENS1_21CollectiveEpilogueFwdINS6_IJS8_S8_S9_EEENS6_IJNS7_ILi1EEESH_SH_EEESB_SD_Li256ELb1ELb1ELb1ELb0EEENS1_36VarlenDynamicPersistentTileSchedulerILi128ELi112ELi256ELi256ELb1ELb1ELb0ELb1ELb1ELb1EEEEEEEEEvNT_6ParamsE)
        /*01a0*/ 	.word	0x00000000


	//----- nvinfo : EIATTR_MIN_STACK_SIZE
	.align		4
.L_80:
        /*01a4*/ 	.byte	0x04, 0x12
        /*01a6*/ 	.short	(.L_82 - .L_81)
	.align		4
.L_81:
        /*01a8*/ 	.word	index@(_ZN7cutlass13device_kernelIN5flash19enable_sm80_to_sm89INS1_16FlashAttnFwdSm80INS1_25CollectiveMainloopFwdSm80ILi8ELi1ELb1EN4cute5tupleIJNS5_1CILi128EEENS7_ILi112EEES8_EEELi128ENS_10bfloat16_tEfNS_4arch4Sm80ELb1ELb0ELb1ELb1ELb1ELb1ELb1ELb1EEENS1_21CollectiveEpilogueFwdINS6_IJS8_S8_S9_EEENS6_IJNS7_ILi1EEESH_SH_EEESB_SD_Li256ELb1ELb1ELb1ELb0EEENS1_36VarlenDynamicPersistentTileSchedulerILi128ELi112ELi256ELi256ELb1ELb1ELb0ELb1ELb1ELb1EEEEEEEEEvNT_6ParamsE)
        /*01ac*/ 	.word	0x00000000
.L_82:


//--------------------- .nv.compat                --------------------------
	.section	.nv.compat,"",@"SHT_CUDA_COMPAT_INFO"
	.align	4
        /*0000*/ 	.byte	0x02, 0x09, 0x01, 0x00, 0x02, 0x02, 0x01, 0x00, 0x02, 0x05, 0x05, 0x00, 0x03, 0x07, 0x01, 0x01
        /*0010*/ 	.byte	0x02, 0x03, 0x00, 0x00, 0x02, 0x06, 0x01, 0x00, 0x04, 0x0b, 0x08, 0x00, 0x00, 0x00, 0x00, 0x00
        /*0020*/ 	.byte	0x00, 0x00, 0x00, 0x00


//--------------------- .nv.info._ZN7cutlass13device_kernelIN5flash19enable_sm80_to_sm89INS1_16FlashAttnFwdSm80INS1_25CollectiveMainloopFwdSm80ILi8ELi1ELb1EN4cute5tupleIJNS5_1CILi128EEES8_S8_EEELi128ENS_10bfloat16_tEfNS_4arch4Sm80ELb0ELb0ELb1ELb0ELb1ELb0ELb1ELb1EEENS1_21CollectiveEpilogueFwdIS9_NS6_IJNS7_ILi1EEESF_SF_EEESA_SC_Li256ELb0ELb1ELb1ELb0EEENS1_19SingleTileSchedulerILb0ELb1ELb1ELi128EEEEEEEEEvNT_6ParamsE --------------------------
	.section	.nv.info._ZN7cutlass13device_kernelIN5flash19enable_sm80_to_sm89INS1_16FlashAttnFwdSm80INS1_25CollectiveMainloopFwdSm80ILi8ELi1ELb1EN4cute5tupleIJNS5_1CILi128EEES8_S8_EEELi128ENS_10bfloat16_tEfNS_4arch4Sm80ELb0ELb0ELb1ELb0ELb1ELb0ELb1ELb1EEENS1_21CollectiveEpilogueFwdIS9_NS6_IJNS7_ILi1EEESF_SF_EEESA_SC_Li256ELb0ELb1ELb1ELb0EEENS1_19SingleTileSchedulerILb0ELb1ELb1ELi128EEEEEEEEEvNT_6ParamsE,"",@"SHT_CUDA_INFO"
	.sectionflags	@""
	.align	4


	//----- nvinfo : EIATTR_CUDA_API_VERSION
	.align		4
        /*0000*/ 	.byte	0x04, 0x37
        /*0002*/ 	.short	(.L_84 - .L_83)
.L_83:
        /*0004*/ 	.word	0x00000082


	//----- nvinfo : EIATTR_KPARAM_INFO
	.align		4
.L_84:
        /*0008*/ 	.byte	0x04, 0x17
        /*000a*/ 	.short	(.L_86 - .L_85)
.L_85:
        /*000c*/ 	.word	0x00000000
        /*0010*/ 	.short	0x0000
        /*0012*/ 	.short	0x0000
        /*0014*/ 	.byte	0x00, 0xf0, 0x61, 0x10


	//----- nvinfo : EIATTR_SPARSE_MMA_MASK
	.align		4
.L_86:
        /*0018*/ 	.byte	0x03, 0x50
        /*001a*/ 	.short	0x0000


	//----- nvinfo : EIATTR_MAXREG_COUNT
	.align		4
        /*001c*/ 	.byte	0x03, 0x1b
        /*001e*/ 	.short	0x00ff


	//----- nvinfo : EIATTR_MERCURY_ISA_VERSION
	.align		4
        /*0020*/ 	.byte	0x03, 0x5f
        /*0022*/ 	.short	0x0101


	//----- nvinfo : EIATTR_EXIT_INSTR_OFFSETS
	.align		4
        /*0024*/ 	.byte	0x04, 0x1c
        /*0026*/ 	.short	(.L_88 - .L_87)


	//   ....[0]....
.L_87:
        /*0028*/ 	.word	0x00000010


	//----- nvinfo : EIATTR_MAX_THREADS
	.align		4
.L_88:
        /*002c*/ 	.byte	0x04, 0x05
        /*002e*/ 	.short	(.L_90 - .L_89)
.L_89:
        /*0030*/ 	.word	0x00000100
        /*0034*/ 	.word	0x00000001
        /*0038*/ 	.word	0x00000001


	//----- nvinfo : EIATTR_CBANK_PARAM_SIZE
	.align		4
.L_90:
        /*003c*/ 	.byte	0x03, 0x19
        /*003e*/ 	.short	0x0418


	//----- nvinfo : EIATTR_PARAM_CBANK
	.align		4
        /*0040*/ 	.byte	0x04, 0x0a
        /*0042*/ 	.short	(.L_92 - .L_91)
	.align		4
.L_91:
        /*0044*/ 	.word	index@(.nv.constant0._ZN7cutlass13device_kernelIN5flash19enable_sm80_to_sm89INS1_16FlashAttnFwdSm80INS1_25CollectiveMainloopFwdSm80ILi8ELi1ELb1EN4cute5tupleIJNS5_1CILi128EEES8_S8_EEELi128ENS_10bfloat16_tEfNS_4arch4Sm80ELb0ELb0ELb1ELb0ELb1ELb0ELb1ELb1EEENS1_21CollectiveEpilogueFwdIS9_NS6_IJNS7_ILi1EEESF_SF_EEESA_SC_Li256ELb0ELb1ELb1ELb0EEENS1_19SingleTileSchedulerILb0ELb1ELb1ELi128EEEEEEEEEvNT_6ParamsE)
        /*0048*/ 	.short	0x0210
        /*004a*/ 	.short	0x0418


	//----- nvinfo : EIATTR_SW_WAR
	.align		4
.L_92:
        /*004c*/ 	.byte	0x04, 0x36
        /*004e*/ 	.short	(.L_94 - .L_93)
.L_93:
        /*0050*/ 	.word	0x00000008
.L_94:


//--------------------- .nv.info._ZN7cutlass13device_kernelIN5flash19enable_sm80_to_sm89INS1_16FlashAttnFwdSm80INS1_25CollectiveMainloopFwdSm80ILi8ELi1ELb1EN4cute5tupleIJNS5_1CILi128EEENS7_ILi96EEES8_EEELi128ENS_10bfloat16_tEfNS_4arch4Sm80ELb0ELb1ELb1ELb0ELb1ELb0ELb1ELb1EEENS1_21CollectiveEpilogueFwdINS6_IJS8_S8_S9_EEENS6_IJNS7_ILi1EEESH_SH_EEESB_SD_Li256ELb0ELb1ELb1ELb0EEENS1_19SingleTileSchedulerILb0ELb1ELb1ELi128EEEEEEEEEvNT_6ParamsE --------------------------
	.section	.nv.info._ZN7cutlass13device_kernelIN5flash19enable_sm80_to_sm89INS1_16FlashAttnFwdSm80INS1_25CollectiveMainloopFwdSm80ILi8ELi1ELb1EN4cute5tupleIJNS5_1CILi128EEENS7_ILi96EEES8_EEELi128ENS_10bfloat16_tEfNS_4arch4Sm80ELb0ELb1ELb1ELb0ELb1ELb0ELb1ELb1EEENS1_21CollectiveEpilogueFwdINS6_IJS8_S8_S9_EEENS6_IJNS7_ILi1EEESH_SH_EEESB_SD_Li256ELb0ELb1ELb1ELb0EEENS1_19SingleTileSchedulerILb0ELb1ELb1ELi128EEEEEEEEEvNT_6ParamsE,"",@"SHT_CUDA_INFO"
	.sectionflags	@""
	.align	4


	//----- nvinfo : EIATTR_CUDA_API_VERSION
	.align		4
        /*0000*/ 	.byte	0x04, 0x37
        /*0002*/ 	.short	(.L_96 - .L_95)
.L_95:
        /*0004*/ 	.word	0x00000082


	//----- nvinfo : EIATTR_KPARAM_INFO
	.align		4
.L_96:
        /*0008*/ 	.byte	0x04, 0x17
        /*000a*/ 	.short	(.L_98 - .L_97)
.L_97:
        /*000c*/ 	.word	0x00000000
        /*0010*/ 	.short	0x0000
        /*0012*/ 	.short	0x0000
        /*0014*/ 	.byte	0x00, 0xf0, 0x61, 0x10


	//----- nvinfo : EIATTR_SPARSE_MMA_MASK
	.align		4
.L_98:
        /*0018*/ 	.byte	0x03, 0x50
        /*001a*/ 	.short	0x0000


	//----- nvinfo : EIATTR_MAXREG_COUNT
	.align		4
        /*001c*/ 	.byte	0x03, 0x1b
        /*001e*/ 	.short	0x00ff


	//----- nvinfo : EIATTR_MERCURY_ISA_VERSION
	.align		4
        /*0020*/ 	.byte	0x03, 0x5f
        /*0022*/ 	.short	0x0101


	//----- nvinfo : EIATTR_EXIT_INSTR_OFFSETS
	.align		4
        /*0024*/ 	.byte	0x04, 0x1c
        /*0026*/ 	.short	(.L_100 - .L_99)


	//   ....[0]....
.L_99:
        /*0028*/ 	.word	0x00000010


	//----- nvinfo : EIATTR_MAX_THREADS
	.align		4
.L_100:
        /*002c*/ 	.byte	0x04, 0x05
        /*002e*/ 	.short	(.L_102 - .L_101)
.L_101:
        /*0030*/ 	.word	0x00000100
        /*0034*/ 	.word	0x00000001
        /*0038*/ 	.word	0x00000001


	//----- nvinfo : EIATTR_CBANK_PARAM_SIZE
	.align		4
.L_102:
        /*003c*/ 	.byte	0x03, 0x19
        /*003e*/ 	.short	0x0418


	//----- nvinfo : EIATTR_PARAM_CBANK
	.align		4
        /*0040*/ 	.byte	0x04, 0x0a
        /*0042*/ 	.short	(.L_104 - .L_103)
	.align		4
.L_103:
        /*0044*/ 	.word	index@(.nv.constant0._ZN7cutlass13device_kernelIN5flash19enable_sm80_to_sm89INS1_16FlashAttnFwdSm80INS1_25CollectiveMainloopFwdSm80ILi8ELi1ELb1EN4cute5tupleIJNS5_1CILi128EEENS7_ILi96EEES8_EEELi128ENS_10bfloat16_tEfNS_4arch4Sm80ELb0ELb1ELb1ELb0ELb1ELb0ELb1ELb1EEENS1_21CollectiveEpilogueFwdINS6_IJS8_S8_S9_EEENS6_IJNS7_ILi1EEESH_SH_EEESB_SD_Li256ELb0ELb1ELb1ELb0EEENS1_19SingleTileSchedulerILb0ELb1ELb1ELi128EEEEEEEEEvNT_6ParamsE)
        /*0048*/ 	.short	0x0210
        /*004a*/ 	.short	0x0418


	//----- nvinfo : EIATTR_SW_WAR
	.align		4
.L_104:
        /*004c*/ 	.byte	0x04, 0x36
        /*004e*/ 	.short	(.L_106 - .L_105)
.L_105:
        /*0050*/ 	.word	0x00000008
.L_106:


//--------------------- .nv.info._ZN7cutlass13device_kernelIN5flash19enable_sm80_to_sm89INS1_16FlashAttnFwdSm80INS1_25CollectiveMainloopFwdSm80ILi8ELi1ELb1EN4cute5tupleIJNS5_1CILi128EEES8_S8_EEELi128ENS_10bfloat16_tEfNS_4arch4Sm80ELb1ELb0ELb1ELb0ELb1ELb0ELb1ELb1EEENS1_21CollectiveEpilogueFwdIS9_NS6_IJNS7_ILi1EEESF_SF_EEESA_SC_Li256ELb0ELb1ELb1ELb0EEENS1_30DynamicPersistentTileSchedulerILi256ELi256ELb1ELb1ELb0EEEEEEEEEvNT_6ParamsE --------------------------
	.section	.nv.info._ZN7cutlass13device_kernelIN5flash19enable_sm80_to_sm89INS1_16FlashAttnFwdSm80INS1_25CollectiveMainloopFwdSm80ILi8ELi1ELb1EN4cute5tupleIJNS5_1CILi128EEES8_S8_EEELi128ENS_10bfloat16_tEfNS_4arch4Sm80ELb1ELb0ELb1ELb0ELb1ELb0ELb1ELb1EEENS1_21CollectiveEpilogueFwdIS9_NS6_IJNS7_ILi1EEESF_SF_EEESA_SC_Li256ELb0ELb1ELb1ELb0EEENS1_30DynamicPersistentTileSchedulerILi256ELi256ELb1ELb1ELb0EEEEEEEEEvNT_6ParamsE,"",@"SHT_CUDA_INFO"
	.sectionflags	@""
	.align	4


	//----- nvinfo : EIATTR_CUDA_API_VERSION
	.align		4
        /*0000*/ 	.byte	0x04, 0x37
        /*0002*/ 	.short	(.L_108 - .L_107)
.L_107:
        /*0004*/ 	.word	0x00000082


	//----- nvinfo : EIATTR_KPARAM_INFO
	.align		4
.L_108:
        /*0008*/ 	.byte	0x04, 0x17
        /*000a*/ 	.short	(.L_110 - .L_109)
.L_109:
        /*000c*/ 	.word	0x00000000
        /*0010*/ 	.short	0x0000
        /*0012*/ 	.short	0x0000
        /*0014*/ 	.byte	0x00, 0xf0, 0xa1, 0x10


	//----- nvinfo : EIATTR_SPARSE_MMA_MASK
	.align		4
.L_110:
        /*0018*/ 	.byte	0x03, 0x50
        /*001a*/ 	.short	0x0000


	//----- nvinfo : EIATTR_MAXREG_COUNT
	.align		4
        /*001c*/ 	.byte	0x03, 0x1b
        /*001e*/ 	.short	0x00ff


	//----- nvinfo : EIATTR_MERCURY_ISA_VERSION
	.align		4
        /*0020*/ 	.byte	0x03, 0x5f
        /*0022*/ 	.short	0x0101


	//----- nvinfo : EIATTR_EXIT_INSTR_OFFSETS
	.align		4
        /*0024*/ 	.byte	0x04, 0x1c
        /*0026*/ 	.short	(.L_112 - .L_111)


	//   ....[0]....
.L_111:
        /*0028*/ 	.word	0x00000010


	//----- nvinfo : EIATTR_MAX_THREADS
	.align		4
.L_112:
        /*002c*/ 	.byte	0x04, 0x05
        /*002e*/ 	.short	(.L_114 - .L_113)
.L_113:
        /*0030*/ 	.word	0x00000100
        /*0034*/ 	.word	0x00000001
        /*0038*/ 	.word	0x00000001


	//----- nvinfo : EIATTR_CBANK_PARAM_SIZE
	.align		4
.L_114:
        /*003c*/ 	.byte	0x03, 0x19
        /*003e*/ 	.short	0x0428


	//----- nvinfo : EIATTR_PARAM_CBANK
	.align		4
        /*0040*/ 	.byte	0x04, 0x0a
        /*0042*/ 	.short	(.L_116 - .L_115)
	.align		4
.L_115:
        /*0044*/ 	.word	index@(.nv.constant0._ZN7cutlass13device_kernelIN5flash19enable_sm80_to_sm89INS1_16FlashAttnFwdSm80INS1_25CollectiveMainloopFwdSm80ILi8ELi1ELb1EN4cute5tupleIJNS5_1CILi128EEES8_S8_EEELi128ENS_10bfloat16_tEfNS_4arch4Sm80ELb1ELb0ELb1ELb0ELb1ELb0ELb1ELb1EEENS1_21CollectiveEpilogueFwdIS9_NS6_IJNS7_ILi1EEESF_SF_EEESA_SC_Li256ELb0ELb1ELb1ELb0EEENS1_30DynamicPersistentTileSchedulerILi256ELi256ELb1ELb1ELb0EEEEEEEEEvNT_6ParamsE)
        /*0048*/ 	.short	0x0210
        /*004a*/ 	.short	0x0428


	//----- nvinfo : EIATTR_SW_WAR
	.align		4
.L_116:
        /*004c*/ 	.byte	0x04, 0x36
        /*004e*/ 	.short	(.L_118 - .L_117)
.L_117:
        /*0050*/ 	.word	0x00000008
.L_118:


//--------------------- .nv.info._ZN7cutlass13device_kernelIN5flash19enable_sm80_to_sm89INS1_16FlashAttnFwdSm80INS1_25CollectiveMainloopFwdSm80ILi4ELi1ELb0EN4cute5tupleIJNS5_1CILi128EEENS7_ILi64EEES8_EEELi128ENS_10bfloat16_tEfNS_4arch4Sm80ELb0ELb0ELb1ELb0ELb1ELb0ELb1ELb1EEENS1_21CollectiveEpilogueFwdINS6_IJS8_S8_S9_EEENS6_IJNS7_ILi1EEESH_SH_EEESB_SD_Li128ELb0ELb1ELb1ELb0EEENS1_19SingleTileSchedulerILb0ELb1ELb1ELi128EEEEEEEEEvNT_6ParamsE --------------------------
	.section	.nv.info._ZN7cutlass13device_kernelIN5flash19enable_sm80_to_sm89INS1_16FlashAttnFwdSm80INS1_25CollectiveMainloopFwdSm80ILi4ELi1ELb0EN4cute5tupleIJNS5_1CILi128EEENS7_ILi64EEES8_EEELi128ENS_10bfloat16_tEfNS_4arch4Sm80ELb0ELb0ELb1ELb0ELb1ELb0ELb1ELb1EEENS1_21CollectiveEpilogueFwdINS6_IJS8_S8_S9_EEENS6_IJNS7_ILi1EEESH_SH_EEESB_SD_Li128ELb0ELb1ELb1ELb0EEENS1_19SingleTileSchedulerILb0ELb1ELb1ELi128EEEEEEEEEvNT_6ParamsE,"",@"SHT_CUDA_INFO"
	.sectionflags	@""
	.align	4


	//----- nvinfo : EIATTR_CUDA_API_VERSION
	.align		4
        /*0000*/ 	.byte	0x04, 0x37
        /*0002*/ 	.short	(.L_120 - .L_119)
.L_119:
        /*0004*/ 	.word	0x00000082


	//----- nvinfo : EIATTR_KPARAM_INFO
	.align		4
.L_120:
        /*0008*/ 	.byte	0x04, 0x17
        /*000a*/ 	.short	(.L_122 - .L_121)
.L_121:
        /*000c*/ 	.word	0x00000000
        /*0010*/ 	.short	0x0000
        /*0012*/ 	.short	0x0000
        /*0014*/ 	.byte	0x00, 0xf0, 0x61, 0x10


	//----- nvinfo : EIATTR_SPARSE_MMA_MASK
	.align		4
.L_122:
        /*0018*/ 	.byte	0x03, 0x50
        /*001a*/ 	.short	0x0000


	//----- nvinfo : EIATTR_MAXREG_COUNT
	.align		4
        /*001c*/ 	.byte	0x03, 0x1b
        /*001e*/ 	.short	0x00ff


	//----- nvinfo : EIATTR_MERCURY_ISA_VERSION
	.align		4
        /*0020*/ 	.byte	0x03, 0x5f
        /*0022*/ 	.short	0x0101


	//----- nvinfo : EIATTR_EXIT_INSTR_OFFSETS
	.align		4
        /*0024*/ 	.byte	0x04, 0x1c
        /*0026*/ 	.short	(.L_124 - .L_123)


	//   ....[0]....
.L_123:
        /*0028*/ 	.word	0x00000010


	//----- nvinfo : EIATTR_MAX_THREADS
	.align		4
.L_124:
        /*002c*/ 	.byte	0x04, 0x05
        /*002e*/ 	.short	(.L_126 - .L_125)
.L_125:
        /*0030*/ 	.word	0x00000080
        /*0034*/ 	.word	0x00000001
        /*0038*/ 	.word	0x00000001


	//----- nvinfo : EIATTR_CBANK_PARAM_SIZE
	.align		4
.L_126:
        /*003c*/ 	.byte	0x03, 0x19
        /*003e*/ 	.short	0x0418


	//----- nvinfo : EIATTR_PARAM_CBANK
	.align		4
        /*0040*/ 	.byte	0x04, 0x0a
        /*0042*/ 	.short	(.L_128 - .L_127)
	.align		4
.L_127:
        /*0044*/ 	.word	index@(.nv.constant0._ZN7cutlass13device_kernelIN5flash19enable_sm80_to_sm89INS1_16FlashAttnFwdSm80INS1_25CollectiveMainloopFwdSm80ILi4ELi1ELb0EN4cute5tupleIJNS5_1CILi128EEENS7_ILi64EEES8_EEELi128ENS_10bfloat16_tEfNS_4arch4Sm80ELb0ELb0ELb1ELb0ELb1ELb0ELb1ELb1EEENS1_21CollectiveEpilogueFwdINS6_IJS8_S8_S9_EEENS6_IJNS7_ILi1EEESH_SH_EEESB_SD_Li128ELb0ELb1ELb1ELb0EEENS1_19SingleTileSchedulerILb0ELb1ELb1ELi128EEEEEEEEEvNT_6ParamsE)
        /*0048*/ 	.short	0x0210
        /*004a*/ 	.short	0x0418


	//----- nvinfo : EIATTR_SW_WAR
	.align		4
.L_128:
        /*004c*/ 	.byte	0x04, 0x36
        /*004e*/ 	.short	(.L_130 - .L_129)
.L_129:
        /*0050*/ 	.word	0x00000008
.L_130:


//--------------------- .nv.info._ZN7cutlass13device_kernelIN5flash19enable_sm80_to_sm89INS1_16FlashAttnFwdSm80INS1_25CollectiveMainloopFwdSm80ILi8ELi1ELb1EN4cute5tupleIJNS5_1CILi128EEENS7_ILi112EEES8_EEELi128ENS_10bfloat16_tEfNS_4arch4Sm80ELb0ELb0ELb1ELb1ELb1ELb0ELb1ELb1EEENS1_21CollectiveEpilogueFwdINS6_IJS8_S8_S9_EEENS6_IJNS7_ILi1EEESH_SH_EEESB_SD_Li256ELb1ELb1ELb1ELb0EEENS1_36VarlenDynamicPersistentTileSchedulerILi128ELi112ELi256ELi256ELb1ELb1ELb0ELb0ELb1ELb1EEEEEEEEEvNT_6ParamsE --------------------------
	.section	.nv.info._ZN7cutlass13device_kernelIN5flash19enable_sm80_to_sm89INS1_16FlashAttnFwdSm80INS1_25CollectiveMainloopFwdSm80ILi8ELi1ELb1EN4cute5tupleIJNS5_1CILi128EEENS7_ILi112EEES8_EEELi128ENS_10bfloat16_tEfNS_4arch4Sm80ELb0ELb0ELb1ELb1ELb1ELb0ELb1ELb1EEENS1_21CollectiveEpilogueFwdINS6_IJS8_S8_S9_EEENS6_IJNS7_ILi1EEESH_SH_EEESB_SD_Li256ELb1ELb1ELb1ELb0EEENS1_36VarlenDynamicPersistentTileSchedulerILi128ELi112ELi256ELi256ELb1ELb1ELb0ELb0ELb1ELb1EEEEEEEEEvNT_6ParamsE,"",@"SHT_CUDA_INFO"
	.sectionflags	@""
	.align	4


	//----- nvinfo : EIATTR_CUDA_API_VERSION
	.align		4
        /*0000*/ 	.byte	0x04, 0x37
        /*0002*/ 	.short	(.L_132 - .L_131)
.L_131:
        /*0004*/ 	.word	0x00000082


	//----- nvinfo : EIATTR_KPARAM_INFO
	.align		4
.L_132:
        /*0008*/ 	.byte	0x04, 0x17
        /*000a*/ 	.short	(.L_134 - .L_133)
.L_133:
        /*000c*/ 	.word	0x00000000
        /*0010*/ 	.short	0x0000
        /*0012*/ 	.short	0x0000
        /*0014*/ 	.byte	0x00, 0xf0, 0xe1, 0x10


	//----- nvinfo : EIATTR_SPARSE_MMA_MASK
	.align		4
.L_134:
        /*0018*/ 	.byte	0x03, 0x50
        /*001a*/ 	.short	0x0000


	//----- nvinfo : EIATTR_MAXREG_COUNT
	.align		4
        /*001c*/ 	.byte	0x03, 0x1b
        /*001e*/ 	.short	0x00ff


	//----- nvinfo : EIATTR_MERCURY_ISA_VERSION
	.align		4
        /*0020*/ 	.byte	0x03, 0x5f
        /*0022*/ 	.short	0x0101


	//----- nvinfo : EIATTR_EXIT_INSTR_OFFSETS
	.align		4
        /*0024*/ 	.byte	0x04, 0x1c
        /*0026*/ 	.short	(.L_136 - .L_135)


	//   ....[0]....
.L_135:
        /*0028*/ 	.word	0x00000010


	//----- nvinfo : EIATTR_MAX_THREADS
	.align		4
.L_136:
        /*002c*/ 	.byte	0x04, 0x05
        /*002e*/ 	.short	(.L_138 - .L_137)
.L_137:
        /*0030*/ 	.word	0x00000100
        /*0034*/ 	.word	0x00000001
        /*0038*/ 	.word	0x00000001


	//----- nvinfo : EIATTR_CBANK_PARAM_SIZE
	.align		4
.L_138:
        /*003c*/ 	.byte	0x03, 0x19
        /*003e*/ 	.short	0x0438


	//----- nvinfo : EIATTR_PARAM_CBANK
	.align		4
        /*0040*/ 	.byte	0x04, 0x0a
        /*0042*/ 	.short	(.L_140 - .L_139)
	.align		4
.L_139:
        /*0044*/ 	.word	index@(.nv.constant0._ZN7cutlass13device_kernelIN5flash19enable_sm80_to_sm89INS1_16FlashAttnFwdSm80INS1_25CollectiveMainloopFwdSm80ILi8ELi1ELb1EN4cute5tupleIJNS5_1CILi128EEENS7_ILi112EEES8_EEELi128ENS_10bfloat16_tEfNS_4arch4Sm80ELb0ELb0ELb1ELb1ELb1ELb0ELb1ELb1EEENS1_21CollectiveEpilogueFwdINS6_IJS8_S8_S9_EEENS6_IJNS7_ILi1EEESH_SH_EEESB_SD_Li256ELb1ELb1ELb1ELb0EEENS1_36VarlenDynamicPersistentTileSchedulerILi128ELi112ELi256ELi256ELb1ELb1ELb0ELb0ELb1ELb1EEEEEEEEEvNT_6ParamsE)
        /*0048*/ 	.short	0x0210
        /*004a*/ 	.short	0x0438


	//----- nvinfo : EIATTR_SW_WAR
	.align		4
.L_140:
        /*004c*/ 	.byte	0x04, 0x36
        /*004e*/ 	.short	(.L_142 - .L_141)
.L_141:
        /*0050*/ 	.word	0x00000008
.L_142:


//--------------------- .nv.info._ZN7cutlass13device_kernelIN5flash19enable_sm80_to_sm89INS1_16FlashAttnFwdSm80INS1_25CollectiveMainloopFwdSm80ILi8ELi1ELb1EN4cute5tupleIJNS5_1CILi128EEENS7_ILi112EEES8_EEELi128ENS_10bfloat16_tEfNS_4arch4Sm80ELb0ELb0ELb1ELb1ELb1ELb1ELb1ELb1EEENS1_21CollectiveEpilogueFwdINS6_IJS8_S8_S9_EEENS6_IJNS7_ILi1EEESH_SH_EEESB_SD_Li256ELb1ELb1ELb1ELb0EEENS1_36VarlenDynamicPersistentTileSchedulerILi128ELi112ELi256ELi256ELb1ELb1ELb0ELb0ELb1ELb1EEEEEEEEEvNT_6ParamsE --------------------------
	.section	.nv.info._ZN7cutlass13device_kernelIN5flash19enable_sm80_to_sm89INS1_16FlashAttnFwdSm80INS1_25CollectiveMainloopFwdSm80ILi8ELi1ELb1EN4cute5tupleIJNS5_1CILi128EEENS7_ILi112EEES8_EEELi128ENS_10bfloat16_tEfNS_4arch4Sm80ELb0ELb0ELb1ELb1ELb1ELb1ELb1ELb1EEENS1_21CollectiveEpilogueFwdINS6_IJS8_S8_S9_EEENS6_IJNS7_ILi1EEESH_SH_EEESB_SD_Li256ELb1ELb1ELb1ELb0EEENS1_36VarlenDynamicPersistentTileSchedulerILi128ELi112ELi256ELi256ELb1ELb1ELb0ELb0ELb1ELb1EEEEEEEEEvNT_6ParamsE,"",@"SHT_CUDA_INFO"
	.sectionflags	@""
	.align	4


	//----- nvinfo : EIATTR_CUDA_API_VERSION
	.align		4
        /*0000*/ 	.byte	0x04, 0x37
        /*0002*/ 	.short	(.L_144 - .L_143)
.L_143:
        /*0004*/ 	.word	0x00000082


	//----- nvinfo : EIATTR_KPARAM_INFO
	.align		4
.L_144:
        /*0008*/ 	.byte	0x04, 0x17
        /*000a*/ 	.short	(.L_146 - .L_145)
.L_145:
        /*000c*/ 	.word	0x00000000
        /*0010*/ 	.short	0x0000
        /*0012*/ 	.short	0x0000
        /*0014*/ 	.byte	0x00, 0xf0, 0xe1, 0x10


	//----- nvinfo : EIATTR_SPARSE_MMA_MASK
	.align		4
.L_146:
        /*0018*/ 	.byte	0x03, 0x50
        /*001a*/ 	.short	0x0000


	//----- nvinfo : EIATTR_MAXREG_COUNT
	.align		4
        /*001c*/ 	.byte	0x03, 0x1b
        /*001e*/ 	.short	0x00ff


	//----- nvinfo : EIATTR_MERCURY_ISA_VERSION
	.align		4
        /*0020*/ 	.byte	0x03, 0x5f
        /*0022*/ 	.short	0x0101


	//----- nvinfo : EIATTR_EXIT_INSTR_OFFSETS
	.align		4
        /*0024*/ 	.byte	0x04, 0x1c
        /*0026*/ 	.short	(.L_148 - .L_147)


	//   ....[0]....
.L_147:
        /*0028*/ 	.word	0x00000010


	//----- nvinfo : EIATTR_MAX_THREADS
	.align		4
.L_148:
        /*002c*/ 	.byte	0x04, 0x05
        /*002e*/ 	.short	(.L_150 - .L_149)
.L_149:
        /*0030*/ 	.word	0x00000100
        /*0034*/ 	.word	0x00000001
        /*0038*/ 	.word	0x00000001


	//----- nvinfo : EIATTR_CBANK_PARAM_SIZE
	.align		4
.L_150:
        /*003c*/ 	.byte	0x03, 0x19
        /*003e*/ 	.short	0x0438


	//----- nvinfo : EIATTR_PARAM_CBANK
	.align		4
        /*0040*/ 	.byte	0x04, 0x0a
        /*0042*/ 	.short	(.L_152 - .L_151)
	.align		4
.L_151:
        /*0044*/ 	.word	index@(.nv.constant0._ZN7cutlass13device_kernelIN5flash19enable_sm80_to_sm89INS1_16FlashAttnFwdSm80INS1_25CollectiveMainloopFwdSm80ILi8ELi1ELb1EN4cute5tupleIJNS5_1CILi128EEENS7_ILi112EEES8_EEELi128ENS_10bfloat16_tEfNS_4arch4Sm80ELb0ELb0ELb1ELb1ELb1ELb1ELb1ELb1EEENS1_21CollectiveEpilogueFwdINS6_IJS8_S8_S9_EEENS6_IJNS7_ILi1EEESH_SH_EEESB_SD_Li256ELb1ELb1ELb1ELb0EEENS1_36VarlenDynamicPersistentTileSchedulerILi128ELi112ELi256ELi256ELb1ELb1ELb0ELb0ELb1ELb1EEEEEEEEEvNT_6ParamsE)
        /*0048*/ 	.short	0x0210
        /*004a*/ 	.short	0x0438


	//----- nvinfo : EIATTR_SW_WAR
	.align		4
.L_152:
        /*004c*/ 	.byte	0x04, 0x36
        /*004e*/ 	.short	(.L_154 - .L_153)
.L_153:
        /*0050*/ 	.word	0x00000008
.L_154:


//--------------------- .nv.info._ZN7cutlass13device_kernelIN5flash19enable_sm80_to_sm89INS1_16FlashAttnFwdSm80INS1_25CollectiveMainloopFwdSm80ILi4ELi1ELb0EN4cute5tupleIJNS5_1CILi128EEENS7_ILi48EEES8_EEELi128ENS_10bfloat16_tEfNS_4arch4Sm80ELb0ELb1ELb1ELb0ELb1ELb0ELb1ELb1EEENS1_21CollectiveEpilogueFwdINS6_IJS8_S8_S9_EEENS6_IJNS7_ILi1EEESH_SH_EEESB_SD_Li128ELb0ELb1ELb1ELb0EEENS1_19SingleTileSchedulerILb0ELb1ELb1ELi128EEEEEEEEEvNT_6ParamsE --------------------------
	.section	.nv.info._ZN7cutlass13device_kernelIN5flash19enable_sm80_to_sm89INS1_16FlashAttnFwdSm80INS1_25CollectiveMainloopFwdSm80ILi4ELi1ELb0EN4cute5tupleIJNS5_1CILi128EEENS7_ILi48EEES8_EEELi128ENS_10bfloat16_tEfNS_4arch4Sm80ELb0ELb1ELb1ELb0ELb1ELb0ELb1ELb1EEENS1_21CollectiveEpilogueFwdINS6_IJS8_S8_S9_EEENS6_IJNS7_ILi1EEESH_SH_EEESB_SD_Li128ELb0ELb1ELb1ELb0EEENS1_19SingleTileSchedulerILb0ELb1ELb1ELi128EEEEEEEEEvNT_6ParamsE,"",@"SHT_CUDA_INFO"
	.sectionflags	@""
	.align	4


	//----- nvinfo : EIATTR_CUDA_API_VERSION
	.align		4
        /*0000*/ 	.byte	0x04, 0x37
        /*0002*/ 	.short	(.L_156 - .L_155)
.L_155:
        /*0004*/ 	.word	0x00000082


	//----- nvinfo : EIATTR_KPARAM_INFO
	.align		4
.L_156:
        /*0008*/ 	.byte	0x04, 0x17
        /*000a*/ 	.short	(.L_158 - .L_157)
.L_157:
        /*000c*/ 	.word	0x00000000
        /*0010*/ 	.short	0x0000
        /*0012*/ 	.short	0x0000
        /*0014*/ 	.byte	0x00, 0xf0, 0x61, 0x10


	//----- nvinfo : EIATTR_SPARSE_MMA_MASK
	.align		4
.L_158:
        /*0018*/ 	.byte	0x03, 0x50
        /*001a*/ 	.short	0x0000


	//----- nvinfo : EIATTR_MAXREG_COUNT
	.align		4
        /*001c*/ 	.byte	0x03, 0x1b
        /*001e*/ 	.short	0x00ff


	//----- nvinfo : EIATTR_MERCURY_ISA_VERSION
	.align		4
        /*0020*/ 	.byte	0x03, 0x5f
        /*0022*/ 	.short	0x0101


	//----- nvinfo : EIATTR_EXIT_INSTR_OFFSETS
	.align		4
        /*0024*/ 	.byte	0x04, 0x1c
        /*0026*/ 	.short	(.L_160 - .L_159)


	//   ....[0]....
.L_159:
        /*0028*/ 	.word	0x00000010


	//----- nvinfo : EIATTR_MAX_THREADS
	.align		4
.L_160:
        /*002c*/ 	.byte	0x04, 0x05
        /*002e*/ 	.short	(.L_162 - .L_161)
.L_161:
        /*0030*/ 	.word	0x00000080
        /*0034*/ 	.word	0x00000001
        /*0038*/ 	.word	0x00000001


	//----- nvinfo : EIATTR_CBANK_PARAM_SIZE
	.align		4
.L_162:
        /*003c*/ 	.byte	0x03, 0x19
        /*003e*/ 	.short	0x0418


	//----- nvinfo : EIATTR_PARAM_CBANK
	.align		4
        /*0040*/ 	.byte	0x04, 0x0a
        /*0042*/ 	.short	(.L_164 - .L_163)
	.align		4
.L_163:
        /*0044*/ 	.word	index@(.nv.constant0._ZN7cutlass13device_kernelIN5flash19enable_sm80_to_sm89INS1_16FlashAttnFwdSm80INS1_25CollectiveMainloopFwdSm80ILi4ELi1ELb0EN4cute5tupleIJNS5_1CILi128EEENS7_ILi48EEES8_EEELi128ENS_10bfloat16_tEfNS_4arch4Sm80ELb0ELb1ELb1ELb0ELb1ELb0ELb1ELb1EEENS1_21CollectiveEpilogueFwdINS6_IJS8_S8_S9_EEENS6_IJNS7_ILi1EEESH_SH_EEESB_SD_Li128ELb0ELb1ELb1ELb0EEENS1_19SingleTileSchedulerILb0ELb1ELb1ELi128EEEEEEEEEvNT_6ParamsE)
        /*0048*/ 	.short	0x0210
        /*004a*/ 	.short	0x0418


	//----- nvinfo : EIATTR_SW_WAR
	.align		4
.L_164:
        /*004c*/ 	.byte	0x04, 0x36
        /*004e*/ 	.short	(.L_166 - .L_165)
.L_165:
        /*0050*/ 	.word	0x00000008
.L_166:


//--------------------- .nv.info._ZN7cutlass13device_kernelIN5flash19enable_sm80_to_sm89INS1_16FlashAttnFwdSm80INS1_25CollectiveMainloopFwdSm80ILi8ELi1ELb1EN4cute5tupleIJNS5_1CILi128EEENS7_ILi96EEES8_EEELi128ENS_10bfloat16_tEfNS_4arch4Sm80ELb0ELb1ELb1ELb1ELb1ELb0ELb1ELb1EEENS1_21CollectiveEpilogueFwdINS6_IJS8_S8_S9_EEENS6_IJNS7_ILi1EEESH_SH_EEESB_SD_Li256ELb1ELb1ELb1ELb0EEENS1_36VarlenDynamicPersistentTileSchedulerILi128ELi96ELi256ELi256ELb1ELb1ELb0ELb1ELb0ELb1EEEEEEEEEvNT_6ParamsE --------------------------
	.section	.nv.info._ZN7cutlass13device_kernelIN5flash19enable_sm80_to_sm89INS1_16FlashAttnFwdSm80INS1_25CollectiveMainloopFwdSm80ILi8ELi1ELb1EN4cute5tupleIJNS5_1CILi128EEENS7_ILi96EEES8_EEELi128ENS_10bfloat16_tEfNS_4arch4Sm80ELb0ELb1ELb1ELb1ELb1ELb0ELb1ELb1EEENS1_21CollectiveEpilogueFwdINS6_IJS8_S8_S9_EEENS6_IJNS7_ILi1EEESH_SH_EEESB_SD_Li256ELb1ELb1ELb1ELb0EEENS1_36VarlenDynamicPersistentTileSchedulerILi128ELi96ELi256ELi256ELb1ELb1ELb0ELb1ELb0ELb1EEEEEEEEEvNT_6ParamsE,"",@"SHT_CUDA_INFO"
	.sectionflags	@""
	.align	4


	//----- nvinfo : EIATTR_CUDA_API_VERSION
	.align		4
        /*0000*/ 	.byte	0x04, 0x37
        /*0002*/ 	.short	(.L_168 - .L_167)
.L_167:
        /*0004*/ 	.word	0x00000082


	//----- nvinfo : EIATTR_KPARAM_INFO
	.align		4
.L_168:
        /*0008*/ 	.byte	0x04, 0x17
        /*000a*/ 	.short	(.L_170 - .L_169)
.L_169:
        /*000c*/ 	.word	0x00000000
        /*0010*/ 	.short	0x0000
        /*0012*/ 	.short	0x0000
        /*0014*/ 	.byte	0x00, 0xf0, 0xe1, 0x10


	//----- nvinfo : EIATTR_SPARSE_MMA_MASK
	.align		4
.L_170:
        /*0018*/ 	.byte	0x03, 0x50
        /*001a*/ 	.short	0x0000


	//----- nvinfo : EIATTR_MAXREG_COUNT
	.align		4
        /*001c*/ 	.byte	0x03, 0x1b
        /*001e*/ 	.short	0x00ff


	//----- nvinfo : EIATTR_MERCURY_ISA_VERSION
	.align		4
        /*0020*/ 	.byte	0x03, 0x5f
        /*0022*/ 	.short	0x0101


	//----- nvinfo : EIATTR_EXIT_INSTR_OFFSETS
	.align		4
        /*0024*/ 	.byte	0x04, 0x1c
        /*0026*/ 	.short	(.L_172 - .L_171)


	//   ....[0]....
.L_171:
        /*0028*/ 	.word	0x00000010


	//----- nvinfo : EIATTR_MAX_THREADS
	.align		4
.L_172:
        /*002c*/ 	.byte	0x04, 0x05
        /*002e*/ 	.short	(.L_174 - .L_173)
.L_173:
        /*0030*/ 	.word	0x00000100
        /*0034*/ 	.word	0x00000001
        /*0038*/ 	.word	0x00000001


	//----- nvinfo : EIATTR_CBANK_PARAM_SIZE
	.align		4
.L_174:
        /*003c*/ 	.byte	0x03, 0x19
        /*003e*/ 	.short	0x0438


	//----- nvinfo : EIATTR_PARAM_CBANK
	.align		4
        /*0040*/ 	.byte	0x04, 0x0a
        /*0042*/ 	.short	(.L_176 - .L_175)
	.align		4
.L_175:
        /*0044*/ 	.word	index@(.nv.constant0._ZN7cutlass13device_kernelIN5flash19enable_sm80_to_sm89INS1_16FlashAttnFwdSm80INS1_25CollectiveMainloopFwdSm80ILi8ELi1ELb1EN4cute5tupleIJNS5_1CILi128EEENS7_ILi96EEES8_EEELi128ENS_10bfloat16_tEfNS_4arch4Sm80ELb0ELb1ELb1ELb1ELb1ELb0ELb1ELb1EEENS1_21CollectiveEpilogueFwdINS6_IJS8_S8_S9_EEENS6_IJNS7_ILi1EEESH_SH_EEESB_SD_Li256ELb1ELb1ELb1ELb0EEENS1_36VarlenDynamicPersistentTileSchedulerILi128ELi96ELi256ELi256ELb1ELb1ELb0ELb1ELb0ELb1EEEEEEEEEvNT_6ParamsE)
        /*0048*/ 	.short	0x0210
        /*004a*/ 	.short	0x0438


	//----- nvinfo : EIATTR_SW_WAR
	.align		4
.L_176:
        /*004c*/ 	.byte	0x04, 0x36
        /*004e*/ 	.short	(.L_178 - .L_177)
.L_177:
        /*0050*/ 	.word	0x00000008
.L_178:


//--------------------- .nv.info._ZN7cutlass13device_kernelIN5flash19enable_sm80_to_sm89INS1_16FlashAttnFwdSm80INS1_25CollectiveMainloopFwdSm80ILi8ELi1ELb1EN4cute5tupleIJNS5_1CILi128EEENS7_ILi96EEES8_EEELi128ENS_10bfloat16_tEfNS_4arch4Sm80ELb0ELb1ELb1ELb1ELb1ELb1ELb1ELb1EEENS1_21CollectiveEpilogueFwdINS6_IJS8_S8_S9_EEENS6_IJNS7_ILi1EEESH_SH_EEESB_SD_Li256ELb1ELb1ELb1ELb0EEENS1_36VarlenDynamicPersistentTileSchedulerILi128ELi96ELi256ELi256ELb1ELb1ELb0ELb1ELb0ELb1EEEEEEEEEvNT_6ParamsE --------------------------
	.section	.nv.info._ZN7cutlass13device_kernelIN5flash19enable_sm80_to_sm89INS1_16FlashAttnFwdSm80INS1_25CollectiveMainloopFwdSm80ILi8ELi1ELb1EN4cute5tupleIJNS5_1CILi128EEENS7_ILi96EEES8_EEELi128ENS_10bfloat16_tEfNS_4arch4Sm80ELb0ELb1ELb1ELb1ELb1ELb1ELb1ELb1EEENS1_21CollectiveEpilogueFwdINS6_IJS8_S8_S9_EEENS6_IJNS7_ILi1EEESH_SH_EEESB_SD_Li256ELb1ELb1ELb1ELb0EEENS1_36VarlenDynamicPersistentTileSchedulerILi128ELi96ELi256ELi256ELb1ELb1ELb0ELb1ELb0ELb1EEEEEEEEEvNT_6ParamsE,"",@"SHT_CUDA_INFO"
	.sectionflags	@""
	.align	4


	//----- nvinfo : EIATTR_CUDA_API_VERSION
	.align		4
        /*0000*/ 	.byte	0x04, 0x37
        /*0002*/ 	.short	(.L_180 - .L_179)
.L_179:
        /*0004*/ 	.word	0x00000082


	//----- nvinfo : EIATTR_KPARAM_INFO
	.align		4
.L_180:
        /*0008*/ 	.byte	0x04, 0x17
        /*000a*/ 	.short	(.L_182 - .L_181)
.L_181:
        /*000c*/ 	.word	0x00000000
        /*0010*/ 	.short	0x0000
        /*0012*/ 	.short	0x0000
        /*0014*/ 	.byte	0x00, 0xf0, 0xe1, 0x10


	//----- nvinfo : EIATTR_SPARSE_MMA_MASK
	.align		4
.L_182:
        /*0018*/ 	.byte	0x03, 0x50
        /*001a*/ 	.short	0x0000


	//----- nvinfo : EIATTR_MAXREG_COUNT
	.align		4
        /*001c*/ 	.byte	0x03, 0x1b
        /*001e*/ 	.short	0x00ff


	//----- nvinfo : EIATTR_MERCURY_ISA_VERSION
	.align		4
        /*0020*/ 	.byte	0x03, 0x5f
        /*0022*/ 	.short	0x0101


	//----- nvinfo : EIATTR_EXIT_INSTR_OFFSETS
	.align		4
        /*0024*/ 	.byte	0x04, 0x1c
        /*0026*/ 	.short	(.L_184 - .L_183)


	//   ....[0]....
.L_183:
        /*0028*/ 	.word	0x00000010


	//----- nvinfo : EIATTR_MAX_THREADS
	.align		4
.L_184:
        /*002c*/ 	.byte	0x04, 0x05
        /*002e*/ 	.short	(.L_186 - .L_185)
.L_185:
        /*0030*/ 	.word	0x00000100
        /*0034*/ 	.word	0x00000001
        /*0038*/ 	.word	0x00000001


	//----- nvinfo : EIATTR_CBANK_PARAM_SIZE
	.align		4
.L_186:
        /*003c*/ 	.byte	0x03, 0x19
        /*003e*/ 	.short	0x0438


	//----- nvinfo : EIATTR_PARAM_CBANK
	.align		4
        /*0040*/ 	.byte	0x04, 0x0a
        /*0042*/ 	.short	(.L_188 - .L_187)
	.align		4
.L_187:
        /*0044*/ 	.word	index@(.nv.constant0._ZN7cutlass13device_kernelIN5flash19enable_sm80_to_sm89INS1_16FlashAttnFwdSm80INS1_25CollectiveMainloopFwdSm80ILi8ELi1ELb1EN4cute5tupleIJNS5_1CILi128EEENS7_ILi96EEES8_EEELi128ENS_10bfloat16_tEfNS_4arch4Sm80ELb0ELb1ELb1ELb1ELb1ELb1ELb1ELb1EEENS1_21CollectiveEpilogueFwdINS6_IJS8_S8_S9_EEENS6_IJNS7_ILi1EEESH_SH_EEESB_SD_Li256ELb1ELb1ELb1ELb0EEENS1_36VarlenDynamicPersistentTileSchedulerILi128ELi96ELi256ELi256ELb1ELb1ELb0ELb1ELb0ELb1EEEEEEEEEvNT_6ParamsE)
        /*0048*/ 	.short	0x0210
        /*004a*/ 	.short	0x0438


	//----- nvinfo : EIATTR_SW_WAR
	.align		4
.L_188:
        /*004c*/ 	.byte	0x04, 0x36
        /*004e*/ 	.short	(.L_190 - .L_189)
.L_189:
        /*0050*/ 	.word	0x00000008
.L_190:


//--------------------- .nv.info._ZN7cutlass13device_kernelIN5flash19enable_sm80_to_sm89INS1_16FlashAttnFwdSm80INS1_25CollectiveMainloopFwdSm80ILi4ELi1ELb0EN4cute5tupleIJNS5_1CILi128EEENS7_ILi64EEES8_EEELi128ENS_10bfloat16_tEfNS_4arch4Sm80ELb1ELb0ELb1ELb0ELb1ELb0ELb1ELb1EEENS1_21CollectiveEpilogueFwdINS6_IJS8_S8_S9_EEENS6_IJNS7_ILi1EEESH_SH_EEESB_SD_Li128ELb0ELb1ELb1ELb0EEENS1_30DynamicPersistentTileSchedulerILi128ELi128ELb1ELb1ELb0EEEEEEEEEvNT_6ParamsE --------------------------
	.section	.nv.info._ZN7cutlass13device_kernelIN5flash19enable_sm80_to_sm89INS1_16FlashAttnFwdSm80INS1_25CollectiveMainloopFwdSm80ILi4ELi1ELb0EN4cute5tupleIJNS5_1CILi128EEENS7_ILi64EEES8_EEELi128ENS_10bfloat16_tEfNS_4arch4Sm80ELb1ELb0ELb1ELb0ELb1ELb0ELb1ELb1EEENS1_21CollectiveEpilogueFwdINS6_IJS8_S8_S9_EEENS6_IJNS7_ILi1EEESH_SH_EEESB_SD_Li128ELb0ELb1ELb1ELb0EEENS1_30DynamicPersistentTileSchedulerILi128ELi128ELb1ELb1ELb0EEEEEEEEEvNT_6ParamsE,"",@"SHT_CUDA_INFO"
	.sectionflags	@""
	.align	4


	//----- nvinfo : EIATTR_CUDA_API_VERSION
	.align		4
        /*0000*/ 	.byte	0x04, 0x37
        /*0002*/ 	.short	(.L_192 - .L_191)
.L_191:
        /*0004*/ 	.word	0x00000082


	//----- nvinfo : EIATTR_KPARAM_INFO
	.align		4
.L_192:
        /*0008*/ 	.byte	0x04, 0x17
        /*000a*/ 	.short	(.L_194 - .L_193)
.L_193:
        /*000c*/ 	.word	0x00000000
        /*0010*/ 	.short	0x0000
        /*0012*/ 	.short	0x0000
        /*0014*/ 	.byte	0x00, 0xf0, 0xa1, 0x10


	//----- nvinfo : EIATTR_SPARSE_MMA_MASK
	.align		4
.L_194:
        /*0018*/ 	.byte	0x03, 0x50
        /*001a*/ 	.short	0x0000


	//----- nvinfo : EIATTR_MAXREG_COUNT
	.align		4
        /*001c*/ 	.byte	0x03, 0x1b
        /*001e*/ 	.short	0x00ff


	//----- nvinfo : EIATTR_MERCURY_ISA_VERSION
	.align		4
        /*0020*/ 	.byte	0x03, 0x5f
        /*0022*/ 	.short	0x0101


	//----- nvinfo : EIATTR_EXIT_INSTR_OFFSETS
	.align		4
        /*0024*/ 	.byte	0x04, 0x1c
        /*0026*/ 	.short	(.L_196 - .L_195)


	//   ....[0]....
.L_195:
        /*0028*/ 	.word	0x00000010


	//----- nvinfo : EIATTR_MAX_THREADS
	.align		4
.L_196:
        /*002c*/ 	.byte	0x04, 0x05
        /*002e*/ 	.short	(.L_198 - .L_197)
.L_197:
        /*0030*/ 	.word	0x00000080
        /*0034*/ 	.word	0x00000001
        /*0038*/ 	.word	0x00000001


	//----- nvinfo : EIATTR_CBANK_PARAM_SIZE
	.align		4
.L_198:
        /*003c*/ 	.byte	0x03, 0x19
        /*003e*/ 	.short	0x0428


	//----- nvinfo : EIATTR_PARAM_CBANK
	.align		4
        /*0040*/ 	.byte	0x04, 0x0a
        /*0042*/ 	.short	(.L_200 - .L_199)
	.align		4
.L_199:
        /*0044*/ 	.word	index@(.nv.constant0._ZN7cutlass13device_kernelIN5flash19enable_sm80_to_sm89INS1_16FlashAttnFwdSm80INS1_25CollectiveMainloopFwdSm80ILi4ELi1ELb0EN4cute5tupleIJNS5_1CILi128EEENS7_ILi64EEES8_EEELi128ENS_10bfloat16_tEfNS_4arch4Sm80ELb1ELb0ELb1ELb0ELb1ELb0ELb1ELb1EEENS1_21CollectiveEpilogueFwdINS6_IJS8_S8_S9_EEENS6_IJNS7_ILi1EEESH_SH_EEESB_SD_Li128ELb0ELb1ELb1ELb0EEENS1_30DynamicPersistentTileSchedulerILi128ELi128ELb1ELb1ELb0EEEEEEEEEvNT_6ParamsE)
        /*0048*/ 	.short	0x0210
        /*004a*/ 	.short	0x0428


	//----- nvinfo : EIATTR_SW_WAR
	.align		4
.L_200:
        /*004c*/ 	.byte	0x04, 0x36
        /*004e*/ 	.short	(.L_202 - .L_201)
.L_201:
        /*0050*/ 	.word	0x00000008
.L_202:


//--------------------- .nv.info._ZN7cutlass13device_kernelIN5flash19enable_sm80_to_sm89INS1_16FlashAttnFwdSm80INS1_25CollectiveMainloopFwdSm80ILi8ELi1ELb1EN4cute5tupleIJNS5_1CILi128EEENS7_ILi112EEES8_EEELi128ENS_10bfloat16_tEfNS_4arch4Sm80ELb1ELb0ELb1ELb1ELb1ELb0ELb1ELb1EEENS1_21CollectiveEpilogueFwdINS6_IJS8_S8_S9_EEENS6_IJNS7_ILi1EEESH_SH_EEESB_SD_Li256ELb1ELb1ELb1ELb0EEENS1_36VarlenDynamicPersistentTileSchedulerILi128ELi112ELi256ELi256ELb1ELb1ELb0ELb1ELb1ELb1EEEEEEEEEvNT_6ParamsE --------------------------
	.section	.nv.info._ZN7cutlass13device_kernelIN5flash19enable_sm80_to_sm89INS1_16FlashAttnFwdSm80INS1_25CollectiveMainloopFwdSm80ILi8ELi1ELb1EN4cute5tupleIJNS5_1CILi128EEENS7_ILi112EEES8_EEELi128ENS_10bfloat16_tEfNS_4arch4Sm80ELb1ELb0ELb1ELb1ELb1ELb0ELb1ELb1EEENS1_21CollectiveEpilogueFwdINS6_IJS8_S8_S9_EEENS6_IJNS7_ILi1EEESH_SH_EEESB_SD_Li256ELb1ELb1ELb1ELb0EEENS1_36VarlenDynamicPersistentTileSchedulerILi128ELi112ELi256ELi256ELb1ELb1ELb0ELb1ELb1ELb1EEEEEEEEEvNT_6ParamsE,"",@"SHT_CUDA_INFO"
	.sectionflags	@""
	.align	4


	//----- nvinfo : EIATTR_CUDA_API_VERSION
	.align		4
        /*0000*/ 	.byte	0x04, 0x37
        /*0002*/ 	.short	(.L_204 - .L_203)
.L_203:
        /*0004*/ 	.word	0x00000082


	//----- nvinfo : EIATTR_KPARAM_INFO
	.align		4
.L_204:
        /*0008*/ 	.byte	0x04, 0x17
        /*000a*/ 	.short	(.L_206 - .L_205)
.L_205:
        /*000c*/ 	.word	0x00000000
        /*0010*/ 	.short	0x0000
        /*0012*/ 	.short	0x0000
        /*0014*/ 	.byte	0x00, 0xf0, 0xe1, 0x10


	//----- nvinfo : EIATTR_SPARSE_MMA_MASK
	.align		4
.L_206:
        /*0018*/ 	.byte	0x03, 0x50
        /*001a*/ 	.short	0x0000


	//----- nvinfo : EIATTR_MAXREG_COUNT
	.align		4
        /*001c*/ 	.byte	0x03, 0x1b
        /*001e*/ 	.short	0x00ff


	//----- nvinfo : EIATTR_MERCURY_ISA_VERSION
	.align		4
        /*0020*/ 	.byte	0x03, 0x5f
        /*0022*/ 	.short	0x0101


	//----- nvinfo : EIATTR_EXIT_INSTR_OFFSETS
	.align		4
        /*0024*/ 	.byte	0x04, 0x1c
        /*0026*/ 	.short	(.L_208 - .L_207)


	//   ....[0]....
.L_207:
        /*0028*/ 	.word	0x00000010


	//----- nvinfo : EIATTR_MAX_THREADS
	.align		4
.L_208:
        /*002c*/ 	.byte	0x04, 0x05
        /*002e*/ 	.short	(.L_210 - .L_209)
.L_209:
        /*0030*/ 	.word	0x00000100
        /*0034*/ 	.word	0x00000001
        /*0038*/ 	.word	0x00000001


	//----- nvinfo : EIATTR_CBANK_PARAM_SIZE
	.align		4
.L_210:
        /*003c*/ 	.byte	0x03, 0x19
        /*003e*/ 	.short	0x0438


	//----- nvinfo : EIATTR_PARAM_CBANK
	.align		4
        /*0040*/ 	.byte	0x04, 0x0a
        /*0042*/ 	.short	(.L_212 - .L_211)
	.align		4
.L_211:
        /*0044*/ 	.word	index@(.nv.constant0._ZN7cutlass13device_kernelIN5flash19enable_sm80_to_sm89INS1_16FlashAttnFwdSm80INS1_25CollectiveMainloopFwdSm80ILi8ELi1ELb1EN4cute5tupleIJNS5_1CILi128EEENS7_ILi112EEES8_EEELi128ENS_10bfloat16_tEfNS_4arch4Sm80ELb1ELb0ELb1ELb1ELb1ELb0ELb1ELb1EEENS1_21CollectiveEpilogueFwdINS6_IJS8_S8_S9_EEENS6_IJNS7_ILi1EEESH_SH_EEESB_SD_Li256ELb1ELb1ELb1ELb0EEENS1_36VarlenDynamicPersistentTileSchedulerILi128ELi112ELi256ELi256ELb1ELb1ELb0ELb1ELb1ELb1EEEEEEEEEvNT_6ParamsE)
        /*0048*/ 	.short	0x0210
        /*004a*/ 	.short	0x0438


	//----- nvinfo : EIATTR_SW_WAR
	.align		4
.L_212:
        /*004c*/ 	.byte	0x04, 0x36
        /*004e*/ 	.short	(.L_214 - .L_213)
.L_213:
        /*0050*/ 	.word	0x00000008
.L_214:


//--------------------- .nv.info._ZN7cutlass13device_kernelIN5flash19enable_sm80_to_sm89INS1_16FlashAttnFwdSm80INS1_25CollectiveMainloopFwdSm80ILi8ELi1ELb1EN4cute5tupleIJNS5_1CILi128EEENS7_ILi112EEES8_EEELi128ENS_10bfloat16_tEfNS_4arch4Sm80ELb1ELb0ELb1ELb1ELb1ELb1ELb1ELb1EEENS1_21CollectiveEpilogueFwdINS6_IJS8_S8_S9_EEENS6_IJNS7_ILi1EEESH_SH_EEESB_SD_Li256ELb1ELb1ELb1ELb0EEENS1_36VarlenDynamicPersistentTileSchedulerILi128ELi112ELi256ELi256ELb1ELb1ELb0ELb1ELb1ELb1EEEEEEEEEvNT_6ParamsE --------------------------
	.section	.nv.info._ZN7cutlass13device_kernelIN5flash19enable_sm80_to_sm89INS1_16FlashAttnFwdSm80INS1_25CollectiveMainloopFwdSm80ILi8ELi1ELb1EN4cute5tupleIJNS5_1CILi128EEENS7_ILi112EEES8_EEELi128ENS_10bfloat16_tEfNS_4arch4Sm80ELb1ELb0ELb1ELb1ELb1ELb1ELb1ELb1EEENS1_21CollectiveEpilogueFwdINS6_IJS8_S8_S9_EEENS6_IJNS7_ILi1EEESH_SH_EEESB_SD_Li256ELb1ELb1ELb1ELb0EEENS1_36VarlenDynamicPersistentTileSchedulerILi128ELi112ELi256ELi256ELb1ELb1ELb0ELb1ELb1ELb1EEEEEEEEEvNT_6ParamsE,"",@"SHT_CUDA_INFO"
	.sectionflags	@""
	.align	4


	//----- nvinfo : EIATTR_CUDA_API_VERSION
	.align		4
        /*0000*/ 	.byte	0x04, 0x37
        /*0002*/ 	.short	(.L_216 - .L_215)
.L_215:
        /*0004*/ 	.word	0x00000082


	//----- nvinfo : EIATTR_KPARAM_INFO
	.align		4
.L_216:
        /*0008*/ 	.byte	0x04, 0x17
        /*000a*/ 	.short	(.L_218 - .L_217)
.L_217:
        /*000c*/ 	.word	0x00000000
        /*0010*/ 	.short	0x0000
        /*0012*/ 	.short	0x0000
        /*0014*/ 	.byte	0x00, 0xf0, 0xe1, 0x10


	//----- nvinfo : EIATTR_SPARSE_MMA_MASK
	.align		4
.L_218:
        /*0018*/ 	.byte	0x03, 0x50
        /*001a*/ 	.short	0x0000


	//----- nvinfo : EIATTR_MAXREG_COUNT
	.align		4
        /*001c*/ 	.byte	0x03, 0x1b
        /*001e*/ 	.short	0x00ff


	//----- nvinfo : EIATTR_MERCURY_ISA_VERSION
	.align		4
        /*0020*/ 	.byte	0x03, 0x5f
        /*0022*/ 	.short	0x0101


	//----- nvinfo : EIATTR_EXIT_INSTR_OFFSETS
	.align		4
        /*0024*/ 	.byte	0x04, 0x1c
        /*0026*/ 	.short	(.L_220 - .L_219)


	//   ....[0]....
.L_219:
        /*0028*/ 	.word	0x00000010


	//----- nvinfo : EIATTR_MAX_THREADS
	.align		4
.L_220:
        /*002c*/ 	.byte	0x04, 0x05
        /*002e*/ 	.short	(.L_222 - .L_221)
.L_221:
        /*0030*/ 	.word	0x00000100
        /*0034*/ 	.word	0x00000001
        /*0038*/ 	.word	0x00000001


	//----- nvinfo : EIATTR_CBANK_PARAM_SIZE
	.align		4
.L_222:
        /*003c*/ 	.byte	0x03, 0x19
        /*003e*/ 	.short	0x0438


	//----- nvinfo : EIATTR_PARAM_CBANK
	.align		4
        /*0040*/ 	.byte	0x04, 0x0a
        /*0042*/ 	.short	(.L_224 - .L_223)
	.align		4
.L_223:
        /*0044*/ 	.word	index@(.nv.constant0._ZN7cutlass13device_kernelIN5flash19enable_sm80_to_sm89INS1_16FlashAttnFwdSm80INS1_25CollectiveMainloopFwdSm80ILi8ELi1ELb1EN4cute5tupleIJNS5_1CILi128EEENS7_ILi112EEES8_EEELi128ENS_10bfloat16_tEfNS_4arch4Sm80ELb1ELb0ELb1ELb1ELb1ELb1ELb1ELb1EEENS1_21CollectiveEpilogueFwdINS6_IJS8_S8_S9_EEENS6_IJNS7_ILi1EEESH_SH_EEESB_SD_Li256ELb1ELb1ELb1ELb0EEENS1_36VarlenDynamicPersistentTileSchedulerILi128ELi112ELi256ELi256ELb1ELb1ELb0ELb1ELb1ELb1EEEEEEEEEvNT_6ParamsE)
        /*0048*/ 	.short	0x0210
        /*004a*/ 	.short	0x0438


	//----- nvinfo : EIATTR_SW_WAR
	.align		4
.L_224:
        /*004c*/ 	.byte	0x04, 0x36
        /*004e*/ 	.short	(.L_226 - .L_225)
.L_225:
        /*0050*/ 	.word	0x00000008
.L_226:


//--------------------- .nv.callgraph             --------------------------
	.section	.nv.callgraph,"",@"SHT_CUDA_CALLGRAPH"
	.align	4
	.sectionentsize	8
	.align		4
        /*0000*/ 	.word	0x00000000
	.align		4
        /*0004*/ 	.word	0xffffffff
	.align		4
        /*0008*/ 	.word	0x00000000
	.align		4
        /*000c*/ 	.word	0xfffffffe
	.align		4
        /*0010*/ 	.word	0x00000000
	.align		4
        /*0014*/ 	.word	0xfffffffd
	.align		4
        /*0018*/ 	.word	0x00000000
	.align		4
        /*001c*/ 	.word	0xfffffffc


//--------------------- .nv.constant4             --------------------------
	.section	.nv.constant4,"a",@progbits
	.align	8
	.align		8
.nv.constant4:
        /*0000*/ 	.dword	_ZN86_INTERNAL_6dde936d_50_flash_fwd_hdim128_bf16_paged_split_softcap_sm80_cu_cf07d2ef_28974cuda3std3__45__cpo5beginE
	.align		8
        /*0008*/ 	.dword	_ZN86_INTERNAL_6dde936d_50_flash_fwd_hdim128_bf16_paged_split_softcap_sm80_cu_cf07d2ef_28974cuda3std3__45__cpo3endE
	.align		8
        /*0010*/ 	.dword	_ZN86_INTERNAL_6dde936d_50_flash_fwd_hdim128_bf16_paged_split_softcap_sm80_cu_cf07d2ef_28974cuda3std3__45__cpo6cbeginE
	.align		8
        /*0018*/ 	.dword	_ZN86_INTERNAL_6dde936d_50_flash_fwd_hdim128_bf16_paged_split_softcap_sm80_cu_cf07d2ef_28974cuda3std3__45__cpo4cendE
	.align		8
        /*0020*/ 	.dword	_ZN86_INTERNAL_6dde936d_50_flash_fwd_hdim128_bf16_paged_split_softcap_sm80_cu_cf07d2ef_28974cuda3std3__488_GLOBAL__N__6dde936d_50_flash_fwd_hdim128_bf16_paged_split_softcap_sm80_cu_cf07d2ef_28976ignoreE
	.align		8
        /*0028*/ 	.dword	_ZN86_INTERNAL_6dde936d_50_flash_fwd_hdim128_bf16_paged_split_softcap_sm80_cu_cf07d2ef_28974cuda3std3__419piecewise_constructE
	.align		8
        /*0030*/ 	.dword	_ZN86_INTERNAL_6dde936d_50_flash_fwd_hdim128_bf16_paged_split_softcap_sm80_cu_cf07d2ef_28974cuda3std3__48in_placeE
	.align		8
        /*0038*/ 	.dword	_ZN86_INTERNAL_6dde936d_50_flash_fwd_hdim128_bf16_paged_split_softcap_sm80_cu_cf07d2ef_28974cuda3std6ranges3__45__cpo4swapE
	.align		8
        /*0040*/ 	.dword	_ZN86_INTERNAL_6dde936d_50_flash_fwd_hdim128_bf16_paged_split_softcap_sm80_cu_cf07d2ef_28974cuda3std6ranges3__45__cpo9iter_moveE
	.align		8
        /*0048*/ 	.dword	_ZN86_INTERNAL_6dde936d_50_flash_fwd_hdim128_bf16_paged_split_softcap_sm80_cu_cf07d2ef_28974cute7productE
	.align		8
        /*0050*/ 	.dword	_ZN86_INTERNAL_6dde936d_50_flash_fwd_hdim128_bf16_paged_split_softcap_sm80_cu_cf07d2ef_28974cute1_E


//--------------------- .text._ZN7cutlass13device_kernelIN5flash19enable_sm80_to_sm89INS1_16FlashAttnFwdSm80INS1_25CollectiveMainloopFwdSm80ILi8ELi1ELb1EN4cute5tupleIJNS5_1CILi128EEES8_S8_EEELi128ENS_10bfloat16_tEfNS_4arch4Sm80ELb0ELb0ELb1ELb0ELb1ELb0ELb1ELb1EEENS1_21CollectiveEpilogueFwdIS9_NS6_IJNS7_ILi1EEESF_SF_EEESA_SC_Li256ELb0ELb1ELb1ELb0EEENS1_19SingleTileSchedulerILb0ELb1ELb1ELi128EEEEEEEEEvNT_6ParamsE --------------------------
	.section	.text._ZN7cutlass13device_kernelIN5flash19enable_sm80_to_sm89INS1_16FlashAttnFwdSm80INS1_25CollectiveMainloopFwdSm80ILi8ELi1ELb1EN4cute5tupleIJNS5_1CILi128EEES8_S8_EEELi128ENS_10bfloat16_tEfNS_4arch4Sm80ELb0ELb0ELb1ELb0ELb1ELb0ELb1ELb1EEENS1_21CollectiveEpilogueFwdIS9_NS6_IJNS7_ILi1EEESF_SF_EEESA_SC_Li256ELb0ELb1ELb1ELb0EEENS1_19SingleTileSchedulerILb0ELb1ELb1ELi128EEEEEEEEEvNT_6ParamsE,"ax",@progbits
	.align	128
.text._ZN7cutlass13device_kernelIN5flash19enable_sm80_to_sm89INS1_16FlashAttnFwdSm80INS1_25CollectiveMainloopFwdSm80ILi8ELi1ELb1EN4cute5tupleIJNS5_1CILi128EEES8_S8_EEELi128ENS_10bfloat16_tEfNS_4arch4Sm80ELb0ELb0ELb1ELb0ELb1ELb0ELb1ELb1EEENS1_21CollectiveEpilogueFwdIS9_NS6_IJNS7_ILi1EEESF_SF_EEESA_SC_Li256ELb0ELb1ELb1ELb0EEENS1_19SingleTileSchedulerILb0ELb1ELb1ELi128EEEEEEEEEvNT_6ParamsE:
        .type           _ZN7cutlass13device_kernelIN5flash19enable_sm80_to_sm89INS1_16FlashAttnFwdSm80INS1_25CollectiveMainloopFwdSm80ILi8ELi1ELb1EN4cute5tupleIJNS5_1CILi128EEES8_S8_EEELi128ENS_10bfloat16_tEfNS_4arch4Sm80ELb0ELb0ELb1ELb0ELb1ELb0ELb1ELb1EEENS1_21CollectiveEpilogueFwdIS9_NS6_IJNS7_ILi1EEESF_SF_EEESA_SC_Li256ELb0ELb1ELb1ELb0EEENS1_19SingleTileSchedulerILb0ELb1ELb1ELi128EEEEEEEEEvNT_6ParamsE,@function
        .size           _ZN7cutlass13device_kernelIN5flash19enable_sm80_to_sm89INS1_16FlashAttnFwdSm80INS1_25CollectiveMainloopFwdSm80ILi8ELi1ELb1EN4cute5tupleIJNS5_1CILi128EEES8_S8_EEELi128ENS_10bfloat16_tEfNS_4arch4Sm80ELb0ELb0ELb1ELb0ELb1ELb0ELb1ELb1EEENS1_21CollectiveEpilogueFwdIS9_NS6_IJNS7_ILi1EEESF_SF_EEESA_SC_Li256ELb0ELb1ELb1ELb0EEENS1_19SingleTileSchedulerILb0ELb1ELb1ELi128EEEEEEEEEvNT_6ParamsE,(.L_x_12 - _ZN7cutlass13device_kernelIN5flash19enable_sm80_to_sm89INS1_16FlashAttnFwdSm80INS1_25CollectiveMainloopFwdSm80ILi8ELi1ELb1EN4cute5tupleIJNS5_1CILi128EEES8_S8_EEELi128ENS_10bfloat16_tEfNS_4arch4Sm80ELb0ELb0ELb1ELb0ELb1ELb0ELb1ELb1EEENS1_21CollectiveEpilogueFwdIS9_NS6_IJNS7_ILi1EEESF_SF_EEESA_SC_Li256ELb0ELb1ELb1ELb0EEENS1_19SingleTileSchedulerILb0ELb1ELb1ELi128EEEEEEEEEvNT_6ParamsE)
        .other          _ZN7cutlass13device_kernelIN5flash19enable_sm80_to_sm89INS1_16FlashAttnFwdSm80INS1_25CollectiveMainloopFwdSm80ILi8ELi1ELb1EN4cute5tupleIJNS5_1CILi128EEES8_S8_EEELi128ENS_10bfloat16_tEfNS_4arch4Sm80ELb0ELb0ELb1ELb0ELb1ELb0ELb1ELb1EEENS1_21CollectiveEpilogueFwdIS9_NS6_IJNS7_ILi1EEESF_SF_EEESA_SC_Li256ELb0ELb1ELb1ELb0EEENS1_19SingleTileSchedulerILb0ELb1ELb1ELi128EEEEEEEEEvNT_6ParamsE,@"STO_CUDA_ENTRY STV_DEFAULT"
_ZN7cutlass13device_kernelIN5flash19enable_sm80_to_sm89INS1_16FlashAttnFwdSm80INS1_25CollectiveMainloopFwdSm80ILi8ELi1ELb1EN4cute5tupleIJNS5_1CILi128EEES8_S8_EEELi128ENS_10bfloat16_tEfNS_4arch4Sm80ELb0ELb0ELb1ELb0ELb1ELb0ELb1ELb1EEENS1_21CollectiveEpilogueFwdIS9_NS6_IJNS7_ILi1EEESF_SF_EEESA_SC_Li256ELb0ELb1ELb1ELb0EEENS1_19SingleTileSchedulerILb0ELb1ELb1ELi128EEEEEEEEEvNT_6ParamsE:
[----:B------:R-:W-:Y:S01]  /*0000*/  LDC R1, c[0x0][0x28] ;  /* 0x00000a00ff017b82 */ /* 0x000fe20000000800 */
[----:B------:R-:W-:Y:S05]  /*0010*/  EXIT ;  /* 0x000000000000794d */ /* 0x000fea0003800000 */
.L_x_0:
[----:B------:R-:W-:-:S00]  /*0020*/  BRA `(.L_x_0) ;  /* 0xfffffffc00fc7947 */ /* 0x000fc0000383ffff */
[----:B------:R-:W-:-:S00]  /*0030*/  NOP ;  /* 0x0000000000007918 */ /* 0x000fc00000000000 */
        /* <DEDUP_REMOVED lines=12> */
.L_x_12:


//--------------------- .text._ZN7cutlass13device_kernelIN5flash19enable_sm80_to_sm89INS1_16FlashAttnFwdSm80INS1_25CollectiveMainloopFwdSm80ILi8ELi1ELb1EN4cute5tupleIJNS5_1CILi128EEENS7_ILi96EEES8_EEELi128ENS_10bfloat16_tEfNS_4arch4Sm80ELb0ELb1ELb1ELb0ELb1ELb0ELb1ELb1EEENS1_21CollectiveEpilogueFwdINS6_IJS8_S8_S9_EEENS6_IJNS7_ILi1EEESH_SH_EEESB_SD_Li256ELb0ELb1ELb1ELb0EEENS1_19SingleTileSchedulerILb0ELb1ELb1ELi128EEEEEEEEEvNT_6ParamsE --------------------------
	.section	.text._ZN7cutlass13device_kernelIN5flash19enable_sm80_to_sm89INS1_16FlashAttnFwdSm80INS1_25CollectiveMainloopFwdSm80ILi8ELi1ELb1EN4cute5tupleIJNS5_1CILi128EEENS7_ILi96EEES8_EEELi128ENS_10bfloat16_tEfNS_4arch4Sm80ELb0ELb1ELb1ELb0ELb1ELb0ELb1ELb1EEENS1_21CollectiveEpilogueFwdINS6_IJS8_S8_S9_EEENS6_IJNS7_ILi1EEESH_SH_EEESB_SD_Li256ELb0ELb1ELb1ELb0EEENS1_19SingleTileSchedulerILb0ELb1ELb1ELi128EEEEEEEEEvNT_6ParamsE,"ax",@progbits
	.align	128
.text._ZN7cutlass13device_kernelIN5flash19enable_sm80_to_sm89INS1_16FlashAttnFwdSm80INS1_25CollectiveMainloopFwdSm80ILi8ELi1ELb1EN4cute5tupleIJNS5_1CILi128EEENS7_ILi96EEES8_EEELi128ENS_10bfloat16_tEfNS_4arch4Sm80ELb0ELb1ELb1ELb0ELb1ELb0ELb1ELb1EEENS1_21CollectiveEpilogueFwdINS6_IJS8_S8_S9_EEENS6_IJNS7_ILi1EEESH_SH_EEESB_SD_Li256ELb0ELb1ELb1ELb0EEENS1_19SingleTileSchedulerILb0ELb1ELb1ELi128EEEEEEEEEvNT_6ParamsE:
        .type           _ZN7cutlass13device_kernelIN5flash19enable_sm80_to_sm89INS1_16FlashAttnFwdSm80INS1_25CollectiveMainloopFwdSm80ILi8ELi1ELb1EN4cute5tupleIJNS5_1CILi128EEENS7_ILi96EEES8_EEELi128ENS_10bfloat16_tEfNS_4arch4Sm80ELb0ELb1ELb1ELb0ELb1ELb0ELb1ELb1EEENS1_21CollectiveEpilogueFwdINS6_IJS8_S8_S9_EEENS6_IJNS7_ILi1EEESH_SH_EEESB_SD_Li256ELb0ELb1ELb1ELb0EEENS1_19SingleTileSchedulerILb0ELb1ELb1ELi128EEEEEEEEEvNT_6ParamsE,@function
        .size           _ZN7cutlass13device_kernelIN5flash19enable_sm80_to_sm89INS1_16FlashAttnFwdSm80INS1_25CollectiveMainloopFwdSm80ILi8ELi1ELb1EN4cute5tupleIJNS5_1CILi128EEENS7_ILi96EEES8_EEELi128ENS_10bfloat16_tEfNS_4arch4Sm80ELb0ELb1ELb1ELb0ELb1ELb0ELb1ELb1EEENS1_21CollectiveEpilogueFwdINS6_IJS8_S8_S9_EEENS6_IJNS7_ILi1EEESH_SH_EEESB_SD_Li256ELb0ELb1ELb1ELb0EEENS1_19SingleTileSchedulerILb0ELb1ELb1ELi128EEEEEEEEEvNT_6ParamsE,(.L_x_13 - _ZN7cutlass13device_kernelIN5flash19enable_sm80_to_sm89INS1_16FlashAttnFwdSm80INS1_25CollectiveMainloopFwdSm80ILi8ELi1ELb1EN4cute5tupleIJNS5_1CILi128EEENS7_ILi96EEES8_EEELi128ENS_10bfloat16_tEfNS_4arch4Sm80ELb0ELb1ELb1ELb0ELb1ELb0ELb1ELb1EEENS1_21CollectiveEpilogueFwdINS6_IJS8_S8_S9_EEENS6_IJNS7_ILi1EEESH_SH_EEESB_SD_Li256ELb0ELb1ELb1ELb0EEENS1_19SingleTileSchedulerILb0ELb1ELb1ELi128EEEEEEEEEvNT_6ParamsE)
        .other          _ZN7cutlass13device_kernelIN5flash19enable_sm80_to_sm89INS1_16FlashAttnFwdSm80INS1_25CollectiveMainloopFwdSm80ILi8ELi1ELb1EN4cute5tupleIJNS5_1CILi128EEENS7_ILi96EEES8_EEELi128ENS_10bfloat16_tEfNS_4arch4Sm80ELb0ELb1ELb1ELb0ELb1ELb0ELb1ELb1EEENS1_21CollectiveEpilogueFwdINS6_IJS8_S8_S9_EEENS6_IJNS7_ILi1EEESH_SH_EEESB_SD_Li256ELb0ELb1ELb1ELb0EEENS1_19SingleTileSchedulerILb0ELb1ELb1ELi128EEEEEEEEEvNT_6ParamsE,@"STO_CUDA_ENTRY STV_DEFAULT"
_ZN7cutlass13device_kernelIN5flash19enable_sm80_to_sm89INS1_16FlashAttnFwdSm80INS1_25CollectiveMainloopFwdSm80ILi8ELi1ELb1EN4cute5tupleIJNS5_1CILi128EEENS7_ILi96EEES8_EEELi128ENS_10bfloat16_tEfNS_4arch4Sm80ELb0ELb1ELb1ELb0ELb1ELb0ELb1ELb1EEENS1_21CollectiveEpilogueFwdINS6_IJS8_S8_S9_EEENS6_IJNS7_ILi1EEESH_SH_EEESB_SD_Li256ELb0ELb1ELb1ELb0EEENS1_19SingleTileSchedulerILb0ELb1ELb1ELi128EEEEEEEEEvNT_6ParamsE:
[----:B------:R-:W-:Y:S01]  /*0000*/  LDC R1, c[0x0][0x28] ;  /* 0x00000a00ff017b82 */ /* 0x000fe20000000800 */
[----:B------:R-:W-:Y:S05]  /*0010*/  EXIT ;  /* 0x000000000000794d */ /* 0x000fea0003800000 */
.L_x_1:
        /* <DEDUP_REMOVED lines=14> */
.L_x_13:


//--------------------- .text._ZN7cutlass13device_kernelIN5flash19enable_sm80_to_sm89INS1_16FlashAttnFwdSm80INS1_25CollectiveMainloopFwdSm80ILi8ELi1ELb1EN4cute5tupleIJNS5_1CILi128EEES8_S8_EEELi128ENS_10bfloat16_tEfNS_4arch4Sm80ELb1ELb0ELb1ELb0ELb1ELb0ELb1ELb1EEENS1_21CollectiveEpilogueFwdIS9_NS6_IJNS7_ILi1EEESF_SF_EEESA_SC_Li256ELb0ELb1ELb1ELb0EEENS1_30DynamicPersistentTileSchedulerILi256ELi256ELb1ELb1ELb0EEEEEEEEEvNT_6ParamsE --------------------------
	.section	.text._ZN7cutlass13device_kernelIN5flash19enable_sm80_to_sm89INS1_16FlashAttnFwdSm80INS1_25CollectiveMainloopFwdSm80ILi8ELi1ELb1EN4cute5tupleIJNS5_1CILi128EEES8_S8_EEELi128ENS_10bfloat16_tEfNS_4arch4Sm80ELb1ELb0ELb1ELb0ELb1ELb0ELb1ELb1EEENS1_21CollectiveEpilogueFwdIS9_NS6_IJNS7_ILi1EEESF_SF_EEESA_SC_Li256ELb0ELb1ELb1ELb0EEENS1_30DynamicPersistentTileSchedulerILi256ELi256ELb1ELb1ELb0EEEEEEEEEvNT_6ParamsE,"ax",@progbits
	.align	128
.text._ZN7cutlass13device_kernelIN5flash19enable_sm80_to_sm89INS1_16FlashAttnFwdSm80INS1_25CollectiveMainloopFwdSm80ILi8ELi1ELb1EN4cute5tupleIJNS5_1CILi128EEES8_S8_EEELi128ENS_10bfloat16_tEfNS_4arch4Sm80ELb1ELb0ELb1ELb0ELb1ELb0ELb1ELb1EEENS1_21CollectiveEpilogueFwdIS9_NS6_IJNS7_ILi1EEESF_SF_EEESA_SC_Li256ELb0ELb1ELb1ELb0EEENS1_30DynamicPersistentTileSchedulerILi256ELi256ELb1ELb1ELb0EEEEEEEEEvNT_6ParamsE:
        .type           _ZN7cutlass13device_kernelIN5flash19enable_sm80_to_sm89INS1_16FlashAttnFwdSm80INS1_25CollectiveMainloopFwdSm80ILi8ELi1ELb1EN4cute5tupleIJNS5_1CILi128EEES8_S8_EEELi128ENS_10bfloat16_tEfNS_4arch4Sm80ELb1ELb0ELb1ELb0ELb1ELb0ELb1ELb1EEENS1_21CollectiveEpilogueFwdIS9_NS6_IJNS7_ILi1EEESF_SF_EEESA_SC_Li256ELb0ELb1ELb1ELb0EEENS1_30DynamicPersistentTileSchedulerILi256ELi256ELb1ELb1ELb0EEEEEEEEEvNT_6ParamsE,@function
        .size           _ZN7cutlass13device_kernelIN5flash19enable_sm80_to_sm89INS1_16FlashAttnFwdSm80INS1_25CollectiveMainloopFwdSm80ILi8ELi1ELb1EN4cute5tupleIJNS5_1CILi128EEES8_S8_EEELi128ENS_10bfloat16_tEfNS_4arch4Sm80ELb1ELb0ELb1ELb0ELb1ELb0ELb1ELb1EEENS1_21CollectiveEpilogueFwdIS9_NS6_IJNS7_ILi1EEESF_SF_EEESA_SC_Li256ELb0ELb1ELb1ELb0EEENS1_30DynamicPersistentTileSchedulerILi256ELi256ELb1ELb1ELb0EEEEEEEEEvNT_6ParamsE,(.L_x_14 - _ZN7cutlass13device_kernelIN5flash19enable_sm80_to_sm89INS1_16FlashAttnFwdSm80INS1_25CollectiveMainloopFwdSm80ILi8ELi1ELb1EN4cute5tupleIJNS5_1CILi128EEES8_S8_EEELi128ENS_10bfloat16_tEfNS_4arch4Sm80ELb1ELb0ELb1ELb0ELb1ELb0ELb1ELb1EEENS1_21CollectiveEpilogueFwdIS9_NS6_IJNS7_ILi1EEESF_SF_EEESA_SC_Li256ELb0ELb1ELb1ELb0EEENS1_30DynamicPersistentTileSchedulerILi256ELi256ELb1ELb1ELb0EEEEEEEEEvNT_6ParamsE)
        .other          _ZN7cutlass13device_kernelIN5flash19enable_sm80_to_sm89INS1_16FlashAttnFwdSm80INS1_25CollectiveMainloopFwdSm80ILi8ELi1ELb1EN4cute5tupleIJNS5_1CILi128EEES8_S8_EEELi128ENS_10bfloat16_tEfNS_4arch4Sm80ELb1ELb0ELb1ELb0ELb1ELb0ELb1ELb1EEENS1_21CollectiveEpilogueFwdIS9_NS6_IJNS7_ILi1EEESF_SF_EEESA_SC_Li256ELb0ELb1ELb1ELb0EEENS1_30DynamicPersistentTileSchedulerILi256ELi256ELb1ELb1ELb0EEEEEEEEEvNT_6ParamsE,@"STO_CUDA_ENTRY STV_DEFAULT"
_ZN7cutlass13device_kernelIN5flash19enable_sm80_to_sm89INS1_16FlashAttnFwdSm80INS1_25CollectiveMainloopFwdSm80ILi8ELi1ELb1EN4cute5tupleIJNS5_1CILi128EEES8_S8_EEELi128ENS_10bfloat16_tEfNS_4arch4Sm80ELb1ELb0ELb1ELb0ELb1ELb0ELb1ELb1EEENS1_21CollectiveEpilogueFwdIS9_NS6_IJNS7_ILi1EEESF_SF_EEESA_SC_Li256ELb0ELb1ELb1ELb0EEENS1_30DynamicPersistentTileSchedulerILi256ELi256ELb1ELb1ELb0EEEEEEEEEvNT_6ParamsE:
[----:B------:R-:W-:Y:S01]  /*0000*/  LDC R1, c[0x0][0x28] ;  /* 0x00000a00ff017b82 */ /* 0x000fe20000000800 */
[----:B------:R-:W-:Y:S05]  /*0010*/  EXIT ;  /* 0x000000000000794d */ /* 0x000fea0003800000 */
.L_x_2:
        /* <DEDUP_REMOVED lines=14> */
.L_x_14:


//--------------------- .text._ZN7cutlass13device_kernelIN5flash19enable_sm80_to_sm89INS1_16FlashAttnFwdSm80INS1_25CollectiveMainloopFwdSm80ILi4ELi1ELb0EN4cute5tupleIJNS5_1CILi128EEENS7_ILi64EEES8_EEELi128ENS_10bfloat16_tEfNS_4arch4Sm80ELb0ELb0ELb1ELb0ELb1ELb0ELb1ELb1EEENS1_21CollectiveEpilogueFwdINS6_IJS8_S8_S9_EEENS6_IJNS7_ILi1EEESH_SH_EEESB_SD_Li128ELb0ELb1ELb1ELb0EEENS1_19SingleTileSchedulerILb0ELb1ELb1ELi128EEEEEEEEEvNT_6ParamsE --------------------------
	.section	.text._ZN7cutlass13device_kernelIN5flash19enable_sm80_to_sm89INS1_16FlashAttnFwdSm80INS1_25CollectiveMainloopFwdSm80ILi4ELi1ELb0EN4cute5tupleIJNS5_1CILi128EEENS7_ILi64EEES8_EEELi128ENS_10bfloat16_tEfNS_4arch4Sm80ELb0ELb0ELb1ELb0ELb1ELb0ELb1ELb1EEENS1_21CollectiveEpilogueFwdINS6_IJS8_S8_S9_EEENS6_IJNS7_ILi1EEESH_SH_EEESB_SD_Li128ELb0ELb1ELb1ELb0EEENS1_19SingleTileSchedulerILb0ELb1ELb1ELi128EEEEEEEEEvNT_6ParamsE,"ax",@progbits
	.align	128
.text._ZN7cutlass13device_kernelIN5flash19enable_sm80_to_sm89INS1_16FlashAttnFwdSm80INS1_25CollectiveMainloopFwdSm80ILi4ELi1ELb0EN4cute5tupleIJNS5_1CILi128EEENS7_ILi64EEES8_EEELi128ENS_10bfloat16_tEfNS_4arch4Sm80ELb0ELb0ELb1ELb0ELb1ELb0ELb1ELb1EEENS1_21CollectiveEpilogueFwdINS6_IJS8_S8_S9_EEENS6_IJNS7_ILi1EEESH_SH_EEESB_SD_Li128ELb0ELb1ELb1ELb0EEENS1_19SingleTileSchedulerILb0ELb1ELb1ELi128EEEEEEEEEvNT_6ParamsE:
        .type           _ZN7cutlass13device_kernelIN5flash19enable_sm80_to_sm89INS1_16FlashAttnFwdSm80INS1_25CollectiveMainloopFwdSm80ILi4ELi1ELb0EN4cute5tupleIJNS5_1CILi128EEENS7_ILi64EEES8_EEELi128ENS_10bfloat16_tEfNS_4arch4Sm80ELb0ELb0ELb1ELb0ELb1ELb0ELb1ELb1EEENS1_21CollectiveEpilogueFwdINS6_IJS8_S8_S9_EEENS6_IJNS7_ILi1EEESH_SH_EEESB_SD_Li128ELb0ELb1ELb1ELb0EEENS1_19SingleTileSchedulerILb0ELb1ELb1ELi128EEEEEEEEEvNT_6ParamsE,@function
        .size           _ZN7cutlass13device_kernelIN5flash19enable_sm80_to_sm89INS1_16FlashAttnFwdSm80INS1_25CollectiveMainloopFwdSm80ILi4ELi1ELb0EN4cute5tupleIJNS5_1CILi128EEENS7_ILi64EEES8_EEELi128ENS_10bfloat16_tEfNS_4arch4Sm80ELb0ELb0ELb1ELb0ELb1ELb0ELb1ELb1EEENS1_21CollectiveEpilogueFwdINS6_IJS8_S8_S9_EEENS6_IJNS7_ILi1EEESH_SH_EEESB_SD_Li128ELb0ELb1ELb1ELb0EEENS1_19SingleTileSchedulerILb0ELb1ELb1ELi128EEEEEEEEEvNT_6ParamsE,(.L_x_15 - _ZN7cutlass13device_kernelIN5flash19enable_sm80_to_sm89INS1_16FlashAttnFwdSm80INS1_25CollectiveMainloopFwdSm80ILi4ELi1ELb0EN4cute5tupleIJNS5_1CILi128EEENS7_ILi64EEES8_EEELi128ENS_10bfloat16_tEfNS_4arch4Sm80ELb0ELb0ELb1ELb0ELb1ELb0ELb1ELb1EEENS1_21CollectiveEpilogueFwdINS6_IJS8_S8_S9_EEENS6_IJNS7_ILi1EEESH_SH_EEESB_SD_Li128ELb0ELb1ELb1ELb0EEENS1_19SingleTileSchedulerILb0ELb1ELb1ELi128EEEEEEEEEvNT_6ParamsE)
        .other          _ZN7cutlass13device_kernelIN5flash19enable_sm80_to_sm89INS1_16FlashAttnFwdSm80INS1_25CollectiveMainloopFwdSm80ILi4ELi1ELb0EN4cute5tupleIJNS5_1CILi128EEENS7_ILi64EEES8_EEELi128ENS_10bfloat16_tEfNS_4arch4Sm80ELb0ELb0ELb1ELb0ELb1ELb0ELb1ELb1EEENS1_21CollectiveEpilogueFwdINS6_IJS8_S8_S9_EEENS6_IJNS7_ILi1EEESH_SH_EEESB_SD_Li128ELb0ELb1ELb1ELb0EEENS1_19SingleTileSchedulerILb0ELb1ELb1ELi128EEEEEEEEEvNT_6ParamsE,@"STO_CUDA_ENTRY STV_DEFAULT"
_ZN7cutlass13device_kernelIN5flash19enable_sm80_to_sm89INS1_16FlashAttnFwdSm80INS1_25CollectiveMainloopFwdSm80ILi4ELi1ELb0EN4cute5tupleIJNS5_1CILi128EEENS7_ILi64EEES8_EEELi128ENS_10bfloat16_tEfNS_4arch4Sm80ELb0ELb0ELb1ELb0ELb1ELb0ELb1ELb1EEENS1_21CollectiveEpilogueFwdINS6_IJS8_S8_S9_EEENS6_IJNS7_ILi1EEESH_SH_EEESB_SD_Li128ELb0ELb1ELb1ELb0EEENS1_19SingleTileSchedulerILb0ELb1ELb1ELi128EEEEEEEEEvNT_6ParamsE:
[----:B------:R-:W-:Y:S01]  /*0000*/  LDC R1, c[0x0][0x28] ;  /* 0x00000a00ff017b82 */ /* 0x000fe20000000800 */
[----:B------:R-:W-:Y:S05]  /*0010*/  EXIT ;  /* 0x000000000000794d */ /* 0x000fea0003800000 */
.L_x_3:
        /* <DEDUP_REMOVED lines=14> */
.L_x_15:


//--------------------- .text._ZN7cutlass13device_kernelIN5flash19enable_sm80_to_sm89INS1_16FlashAttnFwdSm80INS1_25CollectiveMainloopFwdSm80ILi8ELi1ELb1EN4cute5tupleIJNS5_1CILi128EEENS7_ILi112EEES8_EEELi128ENS_10bfloat16_tEfNS_4arch4Sm80ELb0ELb0ELb1ELb1ELb1ELb0ELb1ELb1EEENS1_21CollectiveEpilogueFwdINS6_IJS8_S8_S9_EEENS6_IJNS7_ILi1EEESH_SH_EEESB_SD_Li256ELb1ELb1ELb1ELb0EEENS1_36VarlenDynamicPersistentTileSchedulerILi128ELi112ELi256ELi256ELb1ELb1ELb0ELb0ELb1ELb1EEEEEEEEEvNT_6ParamsE --------------------------
	.section	.text._ZN7cutlass13device_kernelIN5flash19enable_sm80_to_sm89INS1_16FlashAttnFwdSm80INS1_25CollectiveMainloopFwdSm80ILi8ELi1ELb1EN4cute5tupleIJNS5_1CILi128EEENS7_ILi112EEES8_EEELi128ENS_10bfloat16_tEfNS_4arch4Sm80ELb0ELb0ELb1ELb1ELb1ELb0ELb1ELb1EEENS1_21CollectiveEpilogueFwdINS6_IJS8_S8_S9_EEENS6_IJNS7_ILi1EEESH_SH_EEESB_SD_Li256ELb1ELb1ELb1ELb0EEENS1_36VarlenDynamicPersistentTileSchedulerILi128ELi112ELi256ELi256ELb1ELb1ELb0ELb0ELb1ELb1EEEEEEEEEvNT_6ParamsE,"ax",@progbits
	.align	128
.text._ZN7cutlass13device_kernelIN5flash19enable_sm80_to_sm89INS1_16FlashAttnFwdSm80INS1_25CollectiveMainloopFwdSm80ILi8ELi1ELb1EN4cute5tupleIJNS5_1CILi128EEENS7_ILi112EEES8_EEELi128ENS_10bfloat16_tEfNS_4arch4Sm80ELb0ELb0ELb1ELb1ELb1ELb0ELb1ELb1EEENS1_21CollectiveEpilogueFwdINS6_IJS8_S8_S9_EEENS6_IJNS7_ILi1EEESH_SH_EEESB_SD_Li256ELb1ELb1ELb1ELb0EEENS1_36VarlenDynamicPersistentTileSchedulerILi128ELi112ELi256ELi256ELb1ELb1ELb0ELb0ELb1ELb1EEEEEEEEEvNT_6ParamsE:
        .type           _ZN7cutlass13device_kernelIN5flash19enable_sm80_to_sm89INS1_16FlashAttnFwdSm80INS1_25CollectiveMainloopFwdSm80ILi8ELi1ELb1EN4cute5tupleIJNS5_1CILi128EEENS7_ILi112EEES8_EEELi128ENS_10bfloat16_tEfNS_4arch4Sm80ELb0ELb0ELb1ELb1ELb1ELb0ELb1ELb1EEENS1_21CollectiveEpilogueFwdINS6_IJS8_S8_S9_EEENS6_IJNS7_ILi1EEESH_SH_EEESB_SD_Li256ELb1ELb1ELb1ELb0EEENS1_36VarlenDynamicPersistentTileSchedulerILi128ELi112ELi256ELi256ELb1ELb1ELb0ELb0ELb1ELb1EEEEEEEEEvNT_6ParamsE,@function
        .size           _ZN7cutlass13device_kernelIN5flash19enable_sm80_to_sm89INS1_16FlashAttnFwdSm80INS1_25CollectiveMainloopFwdSm80ILi8ELi1ELb1EN4cute5tupleIJNS5_1CILi128EEENS7_ILi112EEES8_EEELi128ENS_10bfloat16_tEfNS_4arch4Sm80ELb0ELb0ELb1ELb1ELb1ELb0ELb1ELb1EEENS1_21CollectiveEpilogueFwdINS6_IJS8_S8_S9_EEENS6_IJNS7_ILi1EEESH_SH_EEESB_SD_Li256ELb1ELb1ELb1ELb0EEENS1_36VarlenDynamicPersistentTileSchedulerILi128ELi112ELi256ELi256ELb1ELb1ELb0ELb0ELb1ELb1EEEEEEEEEvNT_6ParamsE,(.L_x_16 - _ZN7cutlass13device_kernelIN5flash19enable_sm80_to_sm89INS1_16FlashAttnFwdSm80INS1_25CollectiveMainloopFwdSm80ILi8ELi1ELb1EN4cute5tupleIJNS5_1CILi128EEENS7_ILi112EEES8_EEELi128ENS_10bfloat16_tEfNS_4arch4Sm80ELb0ELb0ELb1ELb1ELb1ELb0ELb1ELb1EEENS1_21CollectiveEpilogueFwdINS6_IJS8_S8_S9_EEENS6_IJNS7_ILi1EEESH_SH_EEESB_SD_Li256ELb1ELb1ELb1ELb0EEENS1_36VarlenDynamicPersistentTileSchedulerILi128ELi112ELi256ELi256ELb1ELb1ELb0ELb0ELb1ELb1EEEEEEEEEvNT_6ParamsE)
        .other          _ZN7cutlass13device_kernelIN5flash19enable_sm80_to_sm89INS1_16FlashAttnFwdSm80INS1_25CollectiveMainloopFwdSm80ILi8ELi1ELb1EN4cute5tupleIJNS5_1CILi128EEENS7_ILi112EEES8_EEELi128ENS_10bfloat16_tEfNS_4arch4Sm80ELb0ELb0ELb1ELb1ELb1ELb0ELb1ELb1EEENS1_21CollectiveEpilogueFwdINS6_IJS8_S8_S9_EEENS6_IJNS7_ILi1EEESH_SH_EEESB_SD_Li256ELb1ELb1ELb1ELb0EEENS1_36VarlenDynamicPersistentTileSchedulerILi128ELi112ELi256ELi256ELb1ELb1ELb0ELb0ELb1ELb1EEEEEEEEEvNT_6ParamsE,@"STO_CUDA_ENTRY STV_DEFAULT"
_ZN7cutlass13device_kernelIN5flash19enable_sm80_to_sm89INS1_16FlashAttnFwdSm80INS1_25CollectiveMainloopFwdSm80ILi8ELi1ELb1EN4cute5tupleIJNS5_1CILi128EEENS7_ILi112EEES8_EEELi128ENS_10bfloat16_tEfNS_4arch4Sm80ELb0ELb0ELb1ELb1ELb1ELb0ELb1ELb1EEENS1_21CollectiveEpilogueFwdINS6_IJS8_S8_S9_EEENS6_IJNS7_ILi1EEESH_SH_EEESB_SD_Li256ELb1ELb1ELb1ELb0EEENS1_36VarlenDynamicPersistentTileSchedulerILi128ELi112ELi256ELi256ELb1ELb1ELb0ELb0ELb1ELb1EEEEEEEEEvNT_6ParamsE:
[----:B------:R-:W-:Y:S01]  /*0000*/  LDC R1, c[0x0][0x28] ;  /* 0x00000a00ff017b82 */ /* 0x000fe20000000800 */
[----:B------:R-:W-:Y:S05]  /*0010*/  EXIT ;  /* 0x000000000000794d */ /* 0x000fea0003800000 */
.L_x_4:
        /* <DEDUP_REMOVED lines=14> */
.L_x_16:


//--------------------- .text._ZN7cutlass13device_kernelIN5flash19enable_sm80_to_sm89INS1_16FlashAttnFwdSm80INS1_25CollectiveMainloopFwdSm80ILi8ELi1ELb1EN4cute5tupleIJNS5_1CILi128EEENS7_ILi112EEES8_EEELi128ENS_10bfloat16_tEfNS_4arch4Sm80ELb0ELb0ELb1ELb1ELb1ELb1ELb1ELb1EEENS1_21CollectiveEpilogueFwdINS6_IJS8_S8_S9_EEENS6_IJNS7_ILi1EEESH_SH_EEESB_SD_Li256ELb1ELb1ELb1ELb0EEENS1_36VarlenDynamicPersistentTileSchedulerILi128ELi112ELi256ELi256ELb1ELb1ELb0ELb0ELb1ELb1EEEEEEEEEvNT_6ParamsE --------------------------
	.section	.text._ZN7cutlass13device_kernelIN5flash19enable_sm80_to_sm89INS1_16FlashAttnFwdSm80INS1_25CollectiveMainloopFwdSm80ILi8ELi1ELb1EN4cute5tupleIJNS5_1CILi128EEENS7_ILi112EEES8_EEELi128ENS_10bfloat16_tEfNS_4arch4Sm80ELb0ELb0ELb1ELb1ELb1ELb1ELb1ELb1EEENS1_21CollectiveEpilogueFwdINS6_IJS8_S8_S9_EEENS6_IJNS7_ILi1EEESH_SH_EEESB_SD_Li256ELb1ELb1ELb1ELb0EEENS1_36VarlenDynamicPersistentTileSchedulerILi128ELi112ELi256ELi256ELb1ELb1ELb0ELb0ELb1ELb1EEEEEEEEEvNT_6ParamsE,"ax",@progbits
	.align	128
.text._ZN7cutlass13device_kernelIN5flash19enable_sm80_to_sm89INS1_16FlashAttnFwdSm80INS1_25CollectiveMainloopFwdSm80ILi8ELi1ELb1EN4cute5tupleIJNS5_1CILi128EEENS7_ILi112EEES8_EEELi128ENS_10bfloat16_tEfNS_4arch4Sm80ELb0ELb0ELb1ELb1ELb1ELb1ELb1ELb1EEENS1_21CollectiveEpilogueFwdINS6_IJS8_S8_S9_EEENS6_IJNS7_ILi1EEESH_SH_EEESB_SD_Li256ELb1ELb1ELb1ELb0EEENS1_36VarlenDynamicPersistentTileSchedulerILi128ELi112ELi256ELi256ELb1ELb1ELb0ELb0ELb1ELb1EEEEEEEEEvNT_6ParamsE:
        .type           _ZN7cutlass13device_kernelIN5flash19enable_sm80_to_sm89INS1_16FlashAttnFwdSm80INS1_25CollectiveMainloopFwdSm80ILi8ELi1ELb1EN4cute5tupleIJNS5_1CILi128EEENS7_ILi112EEES8_EEELi128ENS_10bfloat16_tEfNS_4arch4Sm80ELb0ELb0ELb1ELb1ELb1ELb1ELb1ELb1EEENS1_21CollectiveEpilogueFwdINS6_IJS8_S8_S9_EEENS6_IJNS7_ILi1EEESH_SH_EEESB_SD_Li256ELb1ELb1ELb1ELb0EEENS1_36VarlenDynamicPersistentTileSchedulerILi128ELi112ELi256ELi256ELb1ELb1ELb0ELb0ELb1ELb1EEEEEEEEEvNT_6ParamsE,@function
        .size           _ZN7cutlass13device_kernelIN5flash19enable_sm80_to_sm89INS1_16FlashAttnFwdSm80INS1_25CollectiveMainloopFwdSm80ILi8ELi1ELb1EN4cute5tupleIJNS5_1CILi128EEENS7_ILi112EEES8_EEELi128ENS_10bfloat16_tEfNS_4arch4Sm80ELb0ELb0ELb1ELb1ELb1ELb1ELb1ELb1EEENS1_21CollectiveEpilogueFwdINS6_IJS8_S8_S9_EEENS6_IJNS7_ILi1EEESH_SH_EEESB_SD_Li256ELb1ELb1ELb1ELb0EEENS1_36VarlenDynamicPersistentTileSchedulerILi128ELi112ELi256ELi256ELb1ELb1ELb0ELb0ELb1ELb1EEEEEEEEEvNT_6ParamsE,(.L_x_17 - _ZN7cutlass13device_kernelIN5flash19enable_sm80_to_sm89INS1_16FlashAttnFwdSm80INS1_25CollectiveMainloopFwdSm80ILi8ELi1ELb1EN4cute5tupleIJNS5_1CILi128EEENS7_ILi112EEES8_EEELi128ENS_10bfloat16_tEfNS_4arch4Sm80ELb0ELb0ELb1ELb1ELb1ELb1ELb1ELb1EEENS1_21CollectiveEpilogueFwdINS6_IJS8_S8_S9_EEENS6_IJNS7_ILi1EEESH_SH_EEESB_SD_Li256ELb1ELb1ELb1ELb0EEENS1_36VarlenDynamicPersistentTileSchedulerILi128ELi112ELi256ELi256ELb1ELb1ELb0ELb0ELb1ELb1EEEEEEEEEvNT_6ParamsE)
        .other          _ZN7cutlass13device_kernelIN5flash19enable_sm80_to_sm89INS1_16FlashAttnFwdSm80INS1_25CollectiveMainloopFwdSm80ILi8ELi1ELb1EN4cute5tupleIJNS5_1CILi128EEENS7_ILi112EEES8_EEELi128ENS_10bfloat16_tEfNS_4arch4Sm80ELb0ELb0ELb1ELb1ELb1ELb1ELb1ELb1EEENS1_21CollectiveEpilogueFwdINS6_IJS8_S8_S9_EEENS6_IJNS7_ILi1EEESH_SH_EEESB_SD_Li256ELb1ELb1ELb1ELb0EEENS1_36VarlenDynamicPersistentTileSchedulerILi128ELi112ELi256ELi256ELb1ELb1ELb0ELb0ELb1ELb1EEEEEEEEEvNT_6ParamsE,@"STO_CUDA_ENTRY STV_DEFAULT"
_ZN7cutlass13device_kernelIN5flash19enable_sm80_to_sm89INS1_16FlashAttnFwdSm80INS1_25CollectiveMainloopFwdSm80ILi8ELi1ELb1EN4cute5tupleIJNS5_1CILi128EEENS7_ILi112EEES8_EEELi128ENS_10bfloat16_tEfNS_4arch4Sm80ELb0ELb0ELb1ELb1ELb1ELb1ELb1ELb1EEENS1_21CollectiveEpilogueFwdINS6_IJS8_S8_S9_EEENS6_IJNS7_ILi1EEESH_SH_EEESB_SD_Li256ELb1ELb1ELb1ELb0EEENS1_36VarlenDynamicPersistentTileSchedulerILi128ELi112ELi256ELi256ELb1ELb1ELb0ELb0ELb1ELb1EEEEEEEEEvNT_6ParamsE:
[----:B------:R-:W-:Y:S01]  /*0000*/  LDC R1, c[0x0][0x28] ;  /* 0x00000a00ff017b82 */ /* 0x000fe20000000800 */
[----:B------:R-:W-:Y:S05]  /*0010*/  EXIT ;  /* 0x000000000000794d */ /* 0x000fea0003800000 */
.L_x_5:
        /* <DEDUP_REMOVED lines=14> */
.L_x_17:


//--------------------- .text._ZN7cutlass13device_kernelIN5flash19enable_sm80_to_sm89INS1_16FlashAttnFwdSm80INS1_25CollectiveMainloopFwdSm80ILi4ELi1ELb0EN4cute5tupleIJNS5_1CILi128EEENS7_ILi48EEES8_EEELi128ENS_10bfloat16_tEfNS_4arch4Sm80ELb0ELb1ELb1ELb0ELb1ELb0ELb1ELb1EEENS1_21CollectiveEpilogueFwdINS6_IJS8_S8_S9_EEENS6_IJNS7_ILi1EEESH_SH_EEESB_SD_Li128ELb0ELb1ELb1ELb0EEENS1_19SingleTileSchedulerILb0ELb1ELb1ELi128EEEEEEEEEvNT_6ParamsE --------------------------
	.section	.text._ZN7cutlass13device_kernelIN5flash19enable_sm80_to_sm89INS1_16FlashAttnFwdSm80INS1_25CollectiveMainloopFwdSm80ILi4ELi1ELb0EN4cute5tupleIJNS5_1CILi128EEENS7_ILi48EEES8_EEELi128ENS_10bfloat16_tEfNS_4arch4Sm80ELb0ELb1ELb1ELb0ELb1ELb0ELb1ELb1EEENS1_21CollectiveEpilogueFwdINS6_IJS8_S8_S9_EEENS6_IJNS7_ILi1EEESH_SH_EEESB_SD_Li128ELb0ELb1ELb1ELb0EEENS1_19SingleTileSchedulerILb0ELb1ELb1ELi128EEEEEEEEEvNT_6ParamsE,"ax",@progbits
	.align	128
.text._ZN7cutlass13device_kernelIN5flash19enable_sm80_to_sm89INS1_16FlashAttnFwdSm80INS1_25CollectiveMainloopFwdSm80ILi4ELi1ELb0EN4cute5tupleIJNS5_1CILi128EEENS7_ILi48EEES8_EEELi128ENS_10bfloat16_tEfNS_4arch4Sm80ELb0ELb1ELb1ELb0ELb1ELb0ELb1ELb1EEENS1_21CollectiveEpilogueFwdINS6_IJS8_S8_S9_EEENS6_IJNS7_ILi1EEESH_SH_EEESB_SD_Li128ELb0ELb1ELb1ELb0EEENS1_19SingleTileSchedulerILb0ELb1ELb1ELi128EEEEEEEEEvNT_6ParamsE:
        .type           _ZN7cutlass13device_kernelIN5flash19enable_sm80_to_sm89INS1_16FlashAttnFwdSm80INS1_25CollectiveMainloopFwdSm80ILi4ELi1ELb0EN4cute5tupleIJNS5_1CILi128EEENS7_ILi48EEES8_EEELi128ENS_10bfloat16_tEfNS_4arch4Sm80ELb0ELb1ELb1ELb0ELb1ELb0ELb1ELb1EEENS1_21CollectiveEpilogueFwdINS6_IJS8_S8_S9_EEENS6_IJNS7_ILi1EEESH_SH_EEESB_SD_Li128ELb0ELb1ELb1ELb0EEENS1_19SingleTileSchedulerILb0ELb1ELb1ELi128EEEEEEEEEvNT_6ParamsE,@function
        .size           _ZN7cutlass13device_kernelIN5flash19enable_sm80_to_sm89INS1_16FlashAttnFwdSm80INS1_25CollectiveMainloopFwdSm80ILi4ELi1ELb0EN4cute5tupleIJNS5_1CILi128EEENS7_ILi48EEES8_EEELi128ENS_10bfloat16_tEfNS_4arch4Sm80ELb0ELb1ELb1ELb0ELb1ELb0ELb1ELb1EEENS1_21CollectiveEpilogueFwdINS6_IJS8_S8_S9_EEENS6_IJNS7_ILi1EEESH_SH_EEESB_SD_Li128ELb0ELb1ELb1ELb0EEENS1_19SingleTileSchedulerILb0ELb1ELb1ELi128EEEEEEEEEvNT_6ParamsE,(.L_x_18 - _ZN7cutlass13device_kernelIN5flash19enable_sm80_to_sm89INS1_16FlashAttnFwdSm80INS1_25CollectiveMainloopFwdSm80ILi4ELi1ELb0EN4cute5tupleIJNS5_1CILi128EEENS7_ILi48EEES8_EEELi128ENS_10bfloat16_tEfNS_4arch4Sm80ELb0ELb1ELb1ELb0ELb1ELb0ELb1ELb1EEENS1_21CollectiveEpilogueFwdINS6_IJS8_S8_S9_EEENS6_IJNS7_ILi1EEESH_SH_EEESB_SD_Li128ELb0ELb1ELb1ELb0EEENS1_19SingleTileSchedulerILb0ELb1ELb1ELi128EEEEEEEEEvNT_6ParamsE)
        .other          _ZN7cutlass13device_kernelIN5flash19enable_sm80_to_sm89INS1_16FlashAttnFwdSm80INS1_25CollectiveMainloopFwdSm80ILi4ELi1ELb0EN4cute5tupleIJNS5_1CILi128EEENS7_ILi48EEES8_EEELi128ENS_10bfloat16_tEfNS_4arch4Sm80ELb0ELb1ELb1ELb0ELb1ELb0ELb1ELb1EEENS1_21CollectiveEpilogueFwdINS6_IJS8_S8_S9_EEENS6_IJNS7_ILi1EEESH_SH_EEESB_SD_Li128ELb0ELb1ELb1ELb0EEENS1_19SingleTileSchedulerILb0ELb1ELb1ELi128EEEEEEEEEvNT_6ParamsE,@"STO_CUDA_ENTRY STV_DEFAULT"
_ZN7cutlass13device_kernelIN5flash19enable_sm80_to_sm89INS1_16FlashAttnFwdSm80INS1_25CollectiveMainloopFwdSm80ILi4ELi1ELb0EN4cute5tupleIJNS5_1CILi128EEENS7_ILi48EEES8_EEELi128ENS_10bfloat16_tEfNS_4arch4Sm80ELb0ELb1ELb1ELb0ELb1ELb0ELb1ELb1EEENS1_21CollectiveEpilogueFwdINS6_IJS8_S8_S9_EEENS6_IJNS7_ILi1EEESH_SH_EEESB_SD_Li128ELb0ELb1ELb1ELb0EEENS1_19SingleTileSchedulerILb0ELb1ELb1ELi128EEEEEEEEEvNT_6ParamsE:
[----:B------:R-:W-:Y:S01]  /*0000*/  LDC R1, c[0x0][0x28] ;  /* 0x00000a00ff017b82 */ /* 0x000fe20000000800 */
[----:B------:R-:W-:Y:S05]  /*0010*/  EXIT ;  /* 0x000000000000794d */ /* 0x000fea0003800000 */
.L_x_6:
        /* <DEDUP_REMOVED lines=14> */
.L_x_18:


//--------------------- .text._ZN7cutlass13device_kernelIN5flash19enable_sm80_to_sm89INS1_16FlashAttnFwdSm80INS1_25CollectiveMainloopFwdSm80ILi8ELi1ELb1EN4cute5tupleIJNS5_1CILi128EEENS7_ILi96EEES8_EEELi128ENS_10bfloat16_tEfNS_4arch4Sm80ELb0ELb1ELb1ELb1ELb1ELb0ELb1ELb1EEENS1_21CollectiveEpilogueFwdINS6_IJS8_S8_S9_EEENS6_IJNS7_ILi1EEESH_SH_EEESB_SD_Li256ELb1ELb1ELb1ELb0EEENS1_36VarlenDynamicPersistentTileSchedulerILi128ELi96ELi256ELi256ELb1ELb1ELb0ELb1ELb0ELb1EEEEEEEEEvNT_6ParamsE --------------------------
	.section	.text._ZN7cutlass13device_kernelIN5flash19enable_sm80_to_sm89INS1_16FlashAttnFwdSm80INS1_25CollectiveMainloopFwdSm80ILi8ELi1ELb1EN4cute5tupleIJNS5_1CILi128EEENS7_ILi96EEES8_EEELi128ENS_10bfloat16_tEfNS_4arch4Sm80ELb0ELb1ELb1ELb1ELb1ELb0ELb1ELb1EEENS1_21CollectiveEpilogueFwdINS6_IJS8_S8_S9_EEENS6_IJNS7_ILi1EEESH_SH_EEESB_SD_Li256ELb1ELb1ELb1ELb0EEENS1_36VarlenDynamicPersistentTileSchedulerILi128ELi96ELi256ELi256ELb1ELb1ELb0ELb1ELb0ELb1EEEEEEEEEvNT_6ParamsE,"ax",@progbits
	.align	128
.text._ZN7cutlass13device_kernelIN5flash19enable_sm80_to_sm89INS1_16FlashAttnFwdSm80INS1_25CollectiveMainloopFwdSm80ILi8ELi1ELb1EN4cute5tupleIJNS5_1CILi128EEENS7_ILi96EEES8_EEELi128ENS_10bfloat16_tEfNS_4arch4Sm80ELb0ELb1ELb1ELb1ELb1ELb0ELb1ELb1EEENS1_21CollectiveEpilogueFwdINS6_IJS8_S8_S9_EEENS6_IJNS7_ILi1EEESH_SH_EEESB_SD_Li256ELb1ELb1ELb1ELb0EEENS1_36VarlenDynamicPersistentTileSchedulerILi128ELi96ELi256ELi256ELb1ELb1ELb0ELb1ELb0ELb1EEEEEEEEEvNT_6ParamsE:
        .type           _ZN7cutlass13device_kernelIN5flash19enable_sm80_to_sm89INS1_16FlashAttnFwdSm80INS1_25CollectiveMainloopFwdSm80ILi8ELi1ELb1EN4cute5tupleIJNS5_1CILi128EEENS7_ILi96EEES8_EEELi128ENS_10bfloat16_tEfNS_4arch4Sm80ELb0ELb1ELb1ELb1ELb1ELb0ELb1ELb1EEENS1_21CollectiveEpilogueFwdINS6_IJS8_S8_S9_EEENS6_IJNS7_ILi1EEESH_SH_EEESB_SD_Li256ELb1ELb1ELb1ELb0EEENS1_36VarlenDynamicPersistentTileSchedulerILi128ELi96ELi256ELi256ELb1ELb1ELb0ELb1ELb0ELb1EEEEEEEEEvNT_6ParamsE,@function
        .size           _ZN7cutlass13device_kernelIN5flash19enable_sm80_to_sm89INS1_16FlashAttnFwdSm80INS1_25CollectiveMainloopFwdSm80ILi8ELi1ELb1EN4cute5tupleIJNS5_1CILi128EEENS7_ILi96EEES8_EEELi128ENS_10bfloat16_tEfNS_4arch4Sm80ELb0ELb1ELb1ELb1ELb1ELb0ELb1ELb1EEENS1_21CollectiveEpilogueFwdINS6_IJS8_S8_S9_EEENS6_IJNS7_ILi1EEESH_SH_EEESB_SD_Li256ELb1ELb1ELb1ELb0EEENS1_36VarlenDynamicPersistentTileSchedulerILi128ELi96ELi256ELi256ELb1ELb1ELb0ELb1ELb0ELb1EEEEEEEEEvNT_6ParamsE,(.L_x_19 - _ZN7cutlass13device_kernelIN5flash19enable_sm80_to_sm89INS1_16FlashAttnFwdSm80INS1_25CollectiveMainloopFwdSm80ILi8ELi1ELb1EN4cute5tupleIJNS5_1CILi128EEENS7_ILi96EEES8_EEELi128ENS_10bfloat16_tEfNS_4arch4Sm80ELb0ELb1ELb1ELb1ELb1ELb0ELb1ELb1EEENS1_21CollectiveEpilogueFwdINS6_IJS8_S8_S9_EEENS6_IJNS7_ILi1EEESH_SH_EEESB_SD_Li256ELb1ELb1ELb1ELb0EEENS1_36VarlenDynamicPersistentTileSchedulerILi128ELi96ELi256ELi256ELb1ELb1ELb0ELb1ELb0ELb1EEEEEEEEEvNT_6ParamsE)
        .other          _ZN7cutlass13device_kernelIN5flash19enable_sm80_to_sm89INS1_16FlashAttnFwdSm80INS1_25CollectiveMainloopFwdSm80ILi8ELi1ELb1EN4cute5tupleIJNS5_1CILi128EEENS7_ILi96EEES8_EEELi128ENS_10bfloat16_tEfNS_4arch4Sm80ELb0ELb1ELb1ELb1ELb1ELb0ELb1ELb1EEENS1_21CollectiveEpilogueFwdINS6_IJS8_S8_S9_EEENS6_IJNS7_ILi1EEESH_SH_EEESB_SD_Li256ELb1ELb1ELb1ELb0EEENS1_36VarlenDynamicPersistentTileSchedulerILi128ELi96ELi256ELi256ELb1ELb1ELb0ELb1ELb0ELb1EEEEEEEEEvNT_6ParamsE,@"STO_CUDA_ENTRY STV_DEFAULT"
_ZN7cutlass13device_kernelIN5flash19enable_sm80_to_sm89INS1_16FlashAttnFwdSm80INS1_25CollectiveMainloopFwdSm80ILi8ELi1ELb1EN4cute5tupleIJNS5_1CILi128EEENS7_ILi96EEES8_EEELi128ENS_10bfloat16_tEfNS_4arch4Sm80ELb0ELb1ELb1ELb1ELb1ELb0ELb1ELb1EEENS1_21CollectiveEpilogueFwdINS6_IJS8_S8_S9_EEENS6_IJNS7_ILi1EEESH_SH_EEESB_SD_Li256ELb1ELb1ELb1ELb0EEENS1_36VarlenDynamicPersistentTileSchedulerILi128ELi96ELi256ELi256ELb1ELb1ELb0ELb1ELb0ELb1EEEEEEEEEvNT_6ParamsE:
[----:B------:R-:W-:Y:S01]  /*0000*/  LDC R1, c[0x0][0x28] ;  /* 0x00000a00ff017b82 */ /* 0x000fe20000000800 */
[----:B------:R-:W-:Y:S05]  /*0010*/  EXIT ;  /* 0x000000000000794d */ /* 0x000fea0003800000 */
.L_x_7:
        /* <DEDUP_REMOVED lines=14> */
.L_x_19:


//--------------------- .text._ZN7cutlass13device_kernelIN5flash19enable_sm80_to_sm89INS1_16FlashAttnFwdSm80INS1_25CollectiveMainloopFwdSm80ILi8ELi1ELb1EN4cute5tupleIJNS5_1CILi128EEENS7_ILi96EEES8_EEELi128ENS_10bfloat16_tEfNS_4arch4Sm80ELb0ELb1ELb1ELb1ELb1ELb1ELb1ELb1EEENS1_21CollectiveEpilogueFwdINS6_IJS8_S8_S9_EEENS6_IJNS7_ILi1EEESH_SH_EEESB_SD_Li256ELb1ELb1ELb1ELb0EEENS1_36VarlenDynamicPersistentTileSchedulerILi128ELi96ELi256ELi256ELb1ELb1ELb0ELb1ELb0ELb1EEEEEEEEEvNT_6ParamsE --------------------------
	.section	.text._ZN7cutlass13device_kernelIN5flash19enable_sm80_to_sm89INS1_16FlashAttnFwdSm80INS1_25CollectiveMainloopFwdSm80ILi8ELi1ELb1EN4cute5tupleIJNS5_1CILi128EEENS7_ILi96EEES8_EEELi128ENS_10bfloat16_tEfNS_4arch4Sm80ELb0ELb1ELb1ELb1ELb1ELb1ELb1ELb1EEENS1_21CollectiveEpilogueFwdINS6_IJS8_S8_S9_EEENS6_IJNS7_ILi1EEESH_SH_EEESB_SD_Li256ELb1ELb1ELb1ELb0EEENS1_36VarlenDynamicPersistentTileSchedulerILi128ELi96ELi256ELi256ELb1ELb1ELb0ELb1ELb0ELb1EEEEEEEEEvNT_6ParamsE,"ax",@progbits
	.align	128
.text._ZN7cutlass13device_kernelIN5flash19enable_sm80_to_sm89INS1_16FlashAttnFwdSm80INS1_25CollectiveMainloopFwdSm80ILi8ELi1ELb1EN4cute5tupleIJNS5_1CILi128EEENS7_ILi96EEES8_EEELi128ENS_10bfloat16_tEfNS_4arch4Sm80ELb0ELb1ELb1ELb1ELb1ELb1ELb1ELb1EEENS1_21CollectiveEpilogueFwdINS6_IJS8_S8_S9_EEENS6_IJNS7_ILi1EEESH_SH_EEESB_SD_Li256ELb1ELb1ELb1ELb0EEENS1_36VarlenDynamicPersistentTileSchedulerILi128ELi96ELi256ELi256ELb1ELb1ELb0ELb1ELb0ELb1EEEEEEEEEvNT_6ParamsE:
        .type           _ZN7cutlass13device_kernelIN5flash19enable_sm80_to_sm89INS1_16FlashAttnFwdSm80INS1_25CollectiveMainloopFwdSm80ILi8ELi1ELb1EN4cute5tupleIJNS5_1CILi128EEENS7_ILi96EEES8_EEELi128ENS_10bfloat16_tEfNS_4arch4Sm80ELb0ELb1ELb1ELb1ELb1ELb1ELb1ELb1EEENS1_21CollectiveEpilogueFwdINS6_IJS8_S8_S9_EEENS6_IJNS7_ILi1EEESH_SH_EEESB_SD_Li256ELb1ELb1ELb1ELb0EEENS1_36VarlenDynamicPersistentTileSchedulerILi128ELi96ELi256ELi256ELb1ELb1ELb0ELb1ELb0ELb1EEEEEEEEEvNT_6ParamsE,@function
        .size           _ZN7cutlass13device_kernelIN5flash19enable_sm80_to_sm89INS1_16FlashAttnFwdSm80INS1_25CollectiveMainloopFwdSm80ILi8ELi1ELb1EN4cute5tupleIJNS5_1CILi128EEENS7_ILi96EEES8_EEELi128ENS_10bfloat16_tEfNS_4arch4Sm80ELb0ELb1ELb1ELb1ELb1ELb1ELb1ELb1EEENS1_21CollectiveEpilogueFwdINS6_IJS8_S8_S9_EEENS6_IJNS7_ILi1EEESH_SH_EEESB_SD_Li256ELb1ELb1ELb1ELb0EEENS1_36VarlenDynamicPersistentTileSchedulerILi128ELi96ELi256ELi256ELb1ELb1ELb0ELb1ELb0ELb1EEEEEEEEEvNT_6ParamsE,(.L_x_20 - _ZN7cutlass13device_kernelIN5flash19enable_sm80_to_sm89INS1_16FlashAttnFwdSm80INS1_25CollectiveMainloopFwdSm80ILi8ELi1ELb1EN4cute5tupleIJNS5_1CILi128EEENS7_ILi96EEES8_EEELi128ENS_10bfloat16_tEfNS_4arch4Sm80ELb0ELb1ELb1ELb1ELb1ELb1ELb1ELb1EEENS1_21CollectiveEpilogueFwdINS6_IJS8_S8_S9_EEENS6_IJNS7_ILi1EEESH_SH_EEESB_SD_Li256ELb1ELb1ELb1ELb0EEENS1_36VarlenDynamicPersistentTileSchedulerILi128ELi96ELi256ELi256ELb1ELb1ELb0ELb1ELb0ELb1EEEEEEEEEvNT_6ParamsE)
        .other          _ZN7cutlass13device_kernelIN5flash19enable_sm80_to_sm89INS1_16FlashAttnFwdSm80INS1_25CollectiveMainloopFwdSm80ILi8ELi1ELb1EN4cute5tupleIJNS5_1CILi128EEENS7_ILi96EEES8_EEELi128ENS_10bfloat16_tEfNS_4arch4Sm80ELb0ELb1ELb1ELb1ELb1ELb1ELb1ELb1EEENS1_21CollectiveEpilogueFwdINS6_IJS8_S8_S9_EEENS6_IJNS7_ILi1EEESH_SH_EEESB_SD_Li256ELb1ELb1ELb1ELb0EEENS1_36VarlenDynamicPersistentTileSchedulerILi128ELi96ELi256ELi256ELb1ELb1ELb0ELb1ELb0ELb1EEEEEEEEEvNT_6ParamsE,@"STO_CUDA_ENTRY STV_DEFAULT"
_ZN7cutlass13device_kernelIN5flash19enable_sm80_to_sm89INS1_16FlashAttnFwdSm80INS1_25CollectiveMainloopFwdSm80ILi8ELi1ELb1EN4cute5tupleIJNS5_1CILi128EEENS7_ILi96EEES8_EEELi128ENS_10bfloat16_tEfNS_4arch4Sm80ELb0ELb1ELb1ELb1ELb1ELb1ELb1ELb1EEENS1_21CollectiveEpilogueFwdINS6_IJS8_S8_S9_EEENS6_IJNS7_ILi1EEESH_SH_EEESB_SD_Li256ELb1ELb1ELb1ELb0EEENS1_36VarlenDynamicPersistentTileSchedulerILi128ELi96ELi256ELi256ELb1ELb1ELb0ELb1ELb0ELb1EEEEEEEEEvNT_6ParamsE:
[----:B------:R-:W-:Y:S01]  /*0000*/  LDC R1, c[0x0][0x28] ;  /* 0x00000a00ff017b82 */ /* 0x000fe20000000800 */
[----:B------:R-:W-:Y:S05]  /*0010*/  EXIT ;  /* 0x000000000000794d */ /* 0x000fea0003800000 */
.L_x_8:
        /* <DEDUP_REMOVED lines=14> */
.L_x_20:


//--------------------- .text._ZN7cutlass13device_kernelIN5flash19enable_sm80_to_sm89INS1_16FlashAttnFwdSm80INS1_25CollectiveMainloopFwdSm80ILi4ELi1ELb0EN4cute5tupleIJNS5_1CILi128EEENS7_ILi64EEES8_EEELi128ENS_10bfloat16_tEfNS_4arch4Sm80ELb1ELb0ELb1ELb0ELb1ELb0ELb1ELb1EEENS1_21CollectiveEpilogueFwdINS6_IJS8_S8_S9_EEENS6_IJNS7_ILi1EEESH_SH_EEESB_SD_Li128ELb0ELb1ELb1ELb0EEENS1_30DynamicPersistentTileSchedulerILi128ELi128ELb1ELb1ELb0EEEEEEEEEvNT_6ParamsE --------------------------
	.section	.text._ZN7cutlass13device_kernelIN5flash19enable_sm80_to_sm89INS1_16FlashAttnFwdSm80INS1_25CollectiveMainloopFwdSm80ILi4ELi1ELb0EN4cute5tupleIJNS5_1CILi128EEENS7_ILi64EEES8_EEELi128ENS_10bfloat16_tEfNS_4arch4Sm80ELb1ELb0ELb1ELb0ELb1ELb0ELb1ELb1EEENS1_21CollectiveEpilogueFwdINS6_IJS8_S8_S9_EEENS6_IJNS7_ILi1EEESH_SH_EEESB_SD_Li128ELb0ELb1ELb1ELb0EEENS1_30DynamicPersistentTileSchedulerILi128ELi128ELb1ELb1ELb0EEEEEEEEEvNT_6ParamsE,"ax",@progbits
	.align	128
.text._ZN7cutlass13device_kernelIN5flash19enable_sm80_to_sm89INS1_16FlashAttnFwdSm80INS1_25CollectiveMainloopFwdSm80ILi4ELi1ELb0EN4cute5tupleIJNS5_1CILi128EEENS7_ILi64EEES8_EEELi128ENS_10bfloat16_tEfNS_4arch4Sm80ELb1ELb0ELb1ELb0ELb1ELb0ELb1ELb1EEENS1_21CollectiveEpilogueFwdINS6_IJS8_S8_S9_EEENS6_IJNS7_ILi1EEESH_SH_EEESB_SD_Li128ELb0ELb1ELb1ELb0EEENS1_30DynamicPersistentTileSchedulerILi128ELi128ELb1ELb1ELb0EEEEEEEEEvNT_6ParamsE:
        .type           _ZN7cutlass13device_kernelIN5flash19enable_sm80_to_sm89INS1_16FlashAttnFwdSm80INS1_25CollectiveMainloopFwdSm80ILi4ELi1ELb0EN4cute5tupleIJNS5_1CILi128EEENS7_ILi64EEES8_EEELi128ENS_10bfloat16_tEfNS_4arch4Sm80ELb1ELb0ELb1ELb0ELb1ELb0ELb1ELb1EEENS1_21CollectiveEpilogueFwdINS6_IJS8_S8_S9_EEENS6_IJNS7_ILi1EEESH_SH_EEESB_SD_Li128ELb0ELb1ELb1ELb0EEENS1_30DynamicPersistentTileSchedulerILi128ELi128ELb1ELb1ELb0EEEEEEEEEvNT_6ParamsE,@function
        .size           _ZN7cutlass13device_kernelIN5flash19enable_sm80_to_sm89INS1_16FlashAttnFwdSm80INS1_25CollectiveMainloopFwdSm80ILi4ELi1ELb0EN4cute5tupleIJNS5_1CILi128EEENS7_ILi64EEES8_EEELi128ENS_10bfloat16_tEfNS_4arch4Sm80ELb1ELb0ELb1ELb0ELb1ELb0ELb1ELb1EEENS1_21CollectiveEpilogueFwdINS6_IJS8_S8_S9_EEENS6_IJNS7_ILi1EEESH_SH_EEESB_SD_Li128ELb0ELb1ELb1ELb0EEENS1_30DynamicPersistentTileSchedulerILi128ELi128ELb1ELb1ELb0EEEEEEEEEvNT_6ParamsE,(.L_x_21 - _ZN7cutlass13device_kernelIN5flash19enable_sm80_to_sm89INS1_16FlashAttnFwdSm80INS1_25CollectiveMainloopFwdSm80ILi4ELi1ELb0EN4cute5tupleIJNS5_1CILi128EEENS7_ILi64EEES8_EEELi128ENS_10bfloat16_tEfNS_4arch4Sm80ELb1ELb0ELb1ELb0ELb1ELb0ELb1ELb1EEENS1_21CollectiveEpilogueFwdINS6_IJS8_S8_S9_EEENS6_IJNS7_ILi1EEESH_SH_EEESB_SD_Li128ELb0ELb1ELb1ELb0EEENS1_30DynamicPersistentTileSchedulerILi128ELi128ELb1ELb1ELb0EEEEEEEEEvNT_6ParamsE)
        .other          _ZN7cutlass13device_kernelIN5flash19enable_sm80_to_sm89INS1_16FlashAttnFwdSm80INS1_25CollectiveMainloopFwdSm80ILi4ELi1ELb0EN4cute5tupleIJNS5_1CILi128EEENS7_ILi64EEES8_EEELi128ENS_10bfloat16_tEfNS_4arch4Sm80ELb1ELb0ELb1ELb0ELb1ELb0ELb1ELb1EEENS1_21CollectiveEpilogueFwdINS6_IJS8_S8_S9_EEENS6_IJNS7_ILi1EEESH_SH_EEESB_SD_Li128ELb0ELb1ELb1ELb0EEENS1_30DynamicPersistentTileSchedulerILi128ELi128ELb1ELb1ELb0EEEEEEEEEvNT_6ParamsE,@"STO_CUDA_ENTRY STV_DEFAULT"
_ZN7cutlass13device_kernelIN5flash19enable_sm80_to_sm89INS1_16FlashAttnFwdSm80INS1_25CollectiveMainloopFwdSm80ILi4ELi1ELb0EN4cute5tupleIJNS5_1CILi128EEENS7_ILi64EEES8_EEELi128ENS_10bfloat16_tEfNS_4arch4Sm80ELb1ELb0ELb1ELb0ELb1ELb0ELb1ELb1EEENS1_21CollectiveEpilogueFwdINS6_IJS8_S8_S9_EEENS6_IJNS7_ILi1EEESH_SH_EEESB_SD_Li128ELb0ELb1ELb1ELb0EEENS1_30DynamicPersistentTileSchedulerILi128ELi128ELb1ELb1ELb0EEEEEEEEEvNT_6ParamsE:
[----:B------:R-:W-:Y:S01]  /*0000*/  LDC R1, c[0x0][0x28] ;  /* 0x00000a00ff017b82 */ /* 0x000fe20000000800 */
[----:B------:R-:W-:Y:S05]  /*0010*/  EXIT ;  /* 0x000000000000794d */ /* 0x000fea0003800000 */
.L_x_9:
        /* <DEDUP_REMOVED lines=14> */
.L_x_21:


//--------------------- .text._ZN7cutlass13device_kernelIN5flash19enable_sm80_to_sm89INS1_16FlashAttnFwdSm80INS1_25CollectiveMainloopFwdSm80ILi8ELi1ELb1EN4cute5tupleIJNS5_1CILi128EEENS7_ILi112EEES8_EEELi128ENS_10bfloat16_tEfNS_4arch4Sm80ELb1ELb0ELb1ELb1ELb1ELb0ELb1ELb1EEENS1_21CollectiveEpilogueFwdINS6_IJS8_S8_S9_EEENS6_IJNS7_ILi1EEESH_SH_EEESB_SD_Li256ELb1ELb1ELb1ELb0EEENS1_36VarlenDynamicPersistentTileSchedulerILi128ELi112ELi256ELi256ELb1ELb1ELb0ELb1ELb1ELb1EEEEEEEEEvNT_6ParamsE --------------------------
	.section	.text._ZN7cutlass13device_kernelIN5flash19enable_sm80_to_sm89INS1_16FlashAttnFwdSm80INS1_25CollectiveMainloopFwdSm80ILi8ELi1ELb1EN4cute5tupleIJNS5_1CILi128EEENS7_ILi112EEES8_EEELi128ENS_10bfloat16_tEfNS_4arch4Sm80ELb1ELb0ELb1ELb1ELb1ELb0ELb1ELb1EEENS1_21CollectiveEpilogueFwdINS6_IJS8_S8_S9_EEENS6_IJNS7_ILi1EEESH_SH_EEESB_SD_Li256ELb1ELb1ELb1ELb0EEENS1_36VarlenDynamicPersistentTileSchedulerILi128ELi112ELi256ELi256ELb1ELb1ELb0ELb1ELb1ELb1EEEEEEEEEvNT_6ParamsE,"ax",@progbits
	.align	128
.text._ZN7cutlass13device_kernelIN5flash19enable_sm80_to_sm89INS1_16FlashAttnFwdSm80INS1_25CollectiveMainloopFwdSm80ILi8ELi1ELb1EN4cute5tupleIJNS5_1CILi128EEENS7_ILi112EEES8_EEELi128ENS_10bfloat16_tEfNS_4arch4Sm80ELb1ELb0ELb1ELb1ELb1ELb0ELb1ELb1EEENS1_21CollectiveEpilogueFwdINS6_IJS8_S8_S9_EEENS6_IJNS7_ILi1EEESH_SH_EEESB_SD_Li256ELb1ELb1ELb1ELb0EEENS1_36VarlenDynamicPersistentTileSchedulerILi128ELi112ELi256ELi256ELb1ELb1ELb0ELb1ELb1ELb1EEEEEEEEEvNT_6ParamsE:
        .type           _ZN7cutlass13device_kernelIN5flash19enable_sm80_to_sm89INS1_16FlashAttnFwdSm80INS1_25CollectiveMainloopFwdSm80ILi8ELi1ELb1EN4cute5tupleIJNS5_1CILi128EEENS7_ILi112EEES8_EEELi128ENS_10bfloat16_tEfNS_4arch4Sm80ELb1ELb0ELb1ELb1ELb1ELb0ELb1ELb1EEENS1_21CollectiveEpilogueFwdINS6_IJS8_S8_S9_EEENS6_IJNS7_ILi1EEESH_SH_EEESB_SD_Li256ELb1ELb1ELb1ELb0EEENS1_36VarlenDynamicPersistentTileSchedulerILi128ELi112ELi256ELi256ELb1ELb1ELb0ELb1ELb1ELb1EEEEEEEEEvNT_6ParamsE,@function
        .size           _ZN7cutlass13device_kernelIN5flash19enable_sm80_to_sm89INS1_16FlashAttnFwdSm80INS1_25CollectiveMainloopFwdSm80ILi8ELi1ELb1EN4cute5tupleIJNS5_1CILi128EEENS7_ILi112EEES8_EEELi128ENS_10bfloat16_tEfNS_4arch4Sm80ELb1ELb0ELb1ELb1ELb1ELb0ELb1ELb1EEENS1_21CollectiveEpilogueFwdINS6_IJS8_S8_S9_EEENS6_IJNS7_ILi1EEESH_SH_EEESB_SD_Li256ELb1ELb1ELb1ELb0EEENS1_36VarlenDynamicPersistentTileSchedulerILi128ELi112ELi256ELi256ELb1ELb1ELb0ELb1ELb1ELb1EEEEEEEEEvNT_6ParamsE,(.L_x_22 - _ZN7cutlass13device_kernelIN5flash19enable_sm80_to_sm89INS1_16FlashAttnFwdSm80INS1_25CollectiveMainloopFwdSm80ILi8ELi1ELb1EN4cute5tupleIJNS5_1CILi128EEENS7_ILi112EEES8_EEELi128ENS_10bfloat16_tEfNS_4arch4Sm80ELb1ELb0ELb1ELb1ELb1ELb0ELb1ELb1EEENS1_21CollectiveEpilogueFwdINS6_IJS8_S8_S9_EEENS6_IJNS7_ILi1EEESH_SH_EEESB_SD_Li256ELb1ELb1ELb1ELb0EEENS1_36VarlenDynamicPersistentTileSchedulerILi128ELi112ELi256ELi256ELb1ELb1ELb0ELb1ELb1ELb1EEEEEEEEEvNT_6ParamsE)
        .other          _ZN7cutlass13device_kernelIN5flash19enable_sm80_to_sm89INS1_16FlashAttnFwdSm80INS1_25CollectiveMainloopFwdSm80ILi8ELi1ELb1EN4cute5tupleIJNS5_1CILi128EEENS7_ILi112EEES8_EEELi128ENS_10bfloat16_tEfNS_4arch4Sm80ELb1ELb0ELb1ELb1ELb1ELb0ELb1ELb1EEENS1_21CollectiveEpilogueFwdINS6_IJS8_S8_S9_EEENS6_IJNS7_ILi1EEESH_SH_EEESB_SD_Li256ELb1ELb1ELb1ELb0EEENS1_36VarlenDynamicPersistentTileSchedulerILi128ELi112ELi256ELi256ELb1ELb1ELb0ELb1ELb1ELb1EEEEEEEEEvNT_6ParamsE,@"STO_CUDA_ENTRY STV_DEFAULT"
_ZN7cutlass13device_kernelIN5flash19enable_sm80_to_sm89INS1_16FlashAttnFwdSm80INS1_25CollectiveMainloopFwdSm80ILi8ELi1ELb1EN4cute5tupleIJNS5_1CILi128EEENS7_ILi112EEES8_EEELi128ENS_10bfloat16_tEfNS_4arch4Sm80ELb1ELb0ELb1ELb1ELb1ELb0ELb1ELb1EEENS1_21CollectiveEpilogueFwdINS6_IJS8_S8_S9_EEENS6_IJNS7_ILi1EEESH_SH_EEESB_SD_Li256ELb1ELb1ELb1ELb0EEENS1_36VarlenDynamicPersistentTileSchedulerILi128ELi112ELi256ELi256ELb1ELb1ELb0ELb1ELb1ELb1EEEEEEEEEvNT_6ParamsE:
[----:B------:R-:W-:Y:S01]  /*0000*/  LDC R1, c[0x0][0x28] ;  /* 0x00000a00ff017b82 */ /* 0x000fe20000000800 */
[----:B------:R-:W-:Y:S05]  /*0010*/  EXIT ;  /* 0x000000000000794d */ /* 0x000fea0003800000 */
.L_x_10:
        /* <DEDUP_REMOVED lines=14> */
.L_x_22:


//--------------------- .text._ZN7cutlass13device_kernelIN5flash19enable_sm80_to_sm89INS1_16FlashAttnFwdSm80INS1_25CollectiveMainloopFwdSm80ILi8ELi1ELb1EN4cute5tupleIJNS5_1CILi128EEENS7_ILi112EEES8_EEELi128ENS_10bfloat16_tEfNS_4arch4Sm80ELb1ELb0ELb1ELb1ELb1ELb1ELb1ELb1EEENS1_21CollectiveEpilogueFwdINS6_IJS8_S8_S9_EEENS6_IJNS7_ILi1EEESH_SH_EEESB_SD_Li256ELb1ELb1ELb1ELb0EEENS1_36VarlenDynamicPersistentTileSchedulerILi128ELi112ELi256ELi256ELb1ELb1ELb0ELb1ELb1ELb1EEEEEEEEEvNT_6ParamsE --------------------------
	.section	.text._ZN7cutlass13device_kernelIN5flash19enable_sm80_to_sm89INS1_16FlashAttnFwdSm80INS1_25CollectiveMainloopFwdSm80ILi8ELi1ELb1EN4cute5tupleIJNS5_1CILi128EEENS7_ILi112EEES8_EEELi128ENS_10bfloat16_tEfNS_4arch4Sm80ELb1ELb0ELb1ELb1ELb1ELb1ELb1ELb1EEENS1_21CollectiveEpilogueFwdINS6_IJS8_S8_S9_EEENS6_IJNS7_ILi1EEESH_SH_EEESB_SD_Li256ELb1ELb1ELb1ELb0EEENS1_36VarlenDynamicPersistentTileSchedulerILi128ELi112ELi256ELi256ELb1ELb1ELb0ELb1ELb1ELb1EEEEEEEEEvNT_6ParamsE,"ax",@progbits
	.align	128
.text._ZN7cutlass13device_kernelIN5flash19enable_sm80_to_sm89INS1_16FlashAttnFwdSm80INS1_25CollectiveMainloopFwdSm80ILi8ELi1ELb1EN4cute5tupleIJNS5_1CILi128EEENS7_ILi112EEES8_EEELi128ENS_10bfloat16_tEfNS_4arch4Sm80ELb1ELb0ELb1ELb1ELb1ELb1ELb1ELb1EEENS1_21CollectiveEpilogueFwdINS6_IJS8_S8_S9_EEENS6_IJNS7_ILi1EEESH_SH_EEESB_SD_Li256ELb1ELb1ELb1ELb0EEENS1_36VarlenDynamicPersistentTileSchedulerILi128ELi112ELi256ELi256ELb1ELb1ELb0ELb1ELb1ELb1EEEEEEEEEvNT_6ParamsE:
        .type           _ZN7cutlass13device_kernelIN5flash19enable_sm80_to_sm89INS1_16FlashAttnFwdSm80INS1_25CollectiveMainloopFwdSm80ILi8ELi1ELb1EN4cute5tupleIJNS5_1CILi128EEENS7_ILi112EEES8_EEELi128ENS_10bfloat16_tEfNS_4arch4Sm80ELb1ELb0ELb1ELb1ELb1ELb1ELb1ELb1EEENS1_21CollectiveEpilogueFwdINS6_IJS8_S8_S9_EEENS6_IJNS7_ILi1EEESH_SH_EEESB_SD_Li256ELb1ELb1ELb1ELb0EEENS1_36VarlenDynamicPersistentTileSchedulerILi128ELi112ELi256ELi256ELb1ELb1ELb0ELb1ELb1ELb1EEEEEEEEEvNT_6ParamsE,@function
        .size           _ZN7cutlass13device_kernelIN5flash19enable_sm80_to_sm89INS1_16FlashAttnFwdSm80INS1_25CollectiveMainloopFwdSm80ILi8ELi1ELb1EN4cute5tupleIJNS5_1CILi128EEENS7_ILi112EEES8_EEELi128ENS_10bfloat16_tEfNS_4arch4Sm80ELb1ELb0ELb1ELb1ELb1ELb1ELb1ELb1EEENS1_21CollectiveEpilogueFwdINS6_IJS8_S8_S9_EEENS6_IJNS7_ILi1EEESH_SH_EEESB_SD_Li256ELb1ELb1ELb1ELb0EEENS1_36VarlenDynamicPersistentTileSchedulerILi128ELi112ELi256ELi256ELb1ELb1ELb0ELb1ELb1ELb1EEEEEEEEEvNT_6ParamsE,(.L_x_23 - _ZN7cutlass13device_kernelIN5flash19enable_sm80_to_sm89INS1_16FlashAttnFwdSm80INS1_25CollectiveMainloopFwdSm80ILi8ELi1ELb1EN4cute5tupleIJNS5_1CILi128EEENS7_ILi112EEES8_EEELi128ENS_10bfloat16_tEfNS_4arch4Sm80ELb1ELb0ELb1ELb1ELb1ELb1ELb1ELb1EEENS1_21CollectiveEpilogueFwdINS6_IJS8_S8_S9_EEENS6_IJNS7_ILi1EEESH_SH_EEESB_SD_Li256ELb1ELb1ELb1ELb0EEENS1_36VarlenDynamicPersistentTileSchedulerILi128ELi112ELi256ELi256ELb1ELb1ELb0ELb1ELb1ELb1EEEEEEEEEvNT_6ParamsE)
        .other          _ZN7cutlass13device_kernelIN5flash19enable_sm80_to_sm89INS1_16FlashAttnFwdSm80INS1_25CollectiveMainloopFwdSm80ILi8ELi1ELb1EN4cute5tupleIJNS5_1CILi128EEENS7_ILi112EEES8_EEELi128ENS_10bfloat16_tEfNS_4arch4Sm80ELb1ELb0ELb1ELb1ELb1ELb1ELb1ELb1EEENS1_21CollectiveEpilogueFwdINS6_IJS8_S8_S9_EEENS6_IJNS7_ILi1EEESH_SH_EEESB_SD_Li256ELb1ELb1ELb1ELb0EEENS1_36VarlenDynamicPersistentTileSchedulerILi128ELi112ELi256ELi256ELb1ELb1ELb0ELb1ELb1ELb1EEEEEEEEEvNT_6ParamsE,@"STO_CUDA_ENTRY STV_DEFAULT"
_ZN7cutlass13device_kernelIN5flash19enable_sm80_to_sm89INS1_16FlashAttnFwdSm80INS1_25CollectiveMainloopFwdSm80ILi8ELi1ELb1EN4cute5tupleIJNS5_1CILi128EEENS7_ILi112EEES8_EEELi128ENS_10bfloat16_tEfNS_4arch4Sm80ELb1ELb0ELb1ELb1ELb1ELb1ELb1ELb1EEENS1_21CollectiveEpilogueFwdINS6_IJS8_S8_S9_EEENS6_IJNS7_ILi1EEESH_SH_EEESB_SD_Li256ELb1ELb1ELb1ELb0EEENS1_36VarlenDynamicPersistentTileSchedulerILi128ELi112ELi256ELi256ELb1ELb1ELb0ELb1ELb1ELb1EEEEEEEEEvNT_6ParamsE:
[----:B------:R-:W-:Y:S01]  /*0000*/  LDC R1, c[0x0][0x28] ;  /* 0x00000a00ff017b82 */ /* 0x000fe20000000800 */
[----:B------:R-:W-:Y:S05]  /*0010*/  EXIT ;  /* 0x000000000000794d */ /* 0x000fea0003800000 */
.L_x_11:
        /* <DEDUP_REMOVED lines=14> */
.L_x_23:


//--------------------- .nv.shared.reserved.0     --------------------------
	.section	.nv.shared.reserved.0,"aw",@nobits
	.weak		__nv_reservedSMEM_offset_0_alias
	.size		__nv_reservedSMEM_offset_0_alias, 0, 0
	.other		__nv_reservedSMEM_offset_0_alias,@"STO_CUDA_RESERVED_SHARED STV_DEFAULT"
__nv_reservedSMEM_offset_0_alias:
	.zero		0


//--------------------- .nv.global                --------------------------
	.section	.nv.global,"aw",@nobits
.nv.global:
	.type		_ZN86_INTERNAL_6dde936d_50_flash_fwd_hdim128_bf16_paged_split_softcap_sm80_cu_cf07d2ef_28974cute1_E,@object
	.size		_ZN86_INTERNAL_6dde936d_50_flash_fwd_hdim128_bf16_paged_split_softcap_sm80_cu_cf07d2ef_28974cute1_E,(_ZN86_INTERNAL_6dde936d_50_flash_fwd_hdim128_bf16_paged_split_softcap_sm80_cu_cf07d2ef_28974cuda3std3__45__cpo6cbeginE - _ZN86_INTERNAL_6dde936d_50_flash_fwd_hdim128_bf16_paged_split_softcap_sm80_cu_cf07d2ef_28974cute1_E)
_ZN86_INTERNAL_6dde936d_50_flash_fwd_hdim128_bf16_paged_split_softcap_sm80_cu_cf07d2ef_28974cute1_E:
	.zero		1
	.type		_ZN86_INTERNAL_6dde936d_50_flash_fwd_hdim128_bf16_paged_split_softcap_sm80_cu_cf07d2ef_28974cuda3std3__45__cpo6cbeginE,@object
	.size		_ZN86_INTERNAL_6dde936d_50_flash_fwd_hdim128_bf16_paged_split_softcap_sm80_cu_cf07d2ef_28974cuda3std3__45__cpo6cbeginE,(_ZN86_INTERNAL_6dde936d_50_flash_fwd_hdim128_bf16_paged_split_softcap_sm80_cu_cf07d2ef_28974cuda3std3__48in_placeE - _ZN86_INTERNAL_6dde936d_50_flash_fwd_hdim128_bf16_paged_split_softcap_sm80_cu_cf07d2ef_28974cuda3std3__45__cpo6cbeginE)
_ZN86_INTERNAL_6dde936d_50_flash_fwd_hdim128_bf16_paged_split_softcap_sm80_cu_cf07d2ef_28974cuda3std3__45__cpo6cbeginE:
	.zero		1
	.type		_ZN86_INTERNAL_6dde936d_50_flash_fwd_hdim128_bf16_paged_split_softcap_sm80_cu_cf07d2ef_28974cuda3std3__48in_placeE,@object
	.size		_ZN86_INTERNAL_6dde936d_50_flash_fwd_hdim128_bf16_paged_split_softcap_sm80_cu_cf07d2ef_28974cuda3std3__48in_placeE,(_ZN86_INTERNAL_6dde936d_50_flash_fwd_hdim128_bf16_paged_split_softcap_sm80_cu_cf07d2ef_28974cuda3std6ranges3__45__cpo9iter_moveE - _ZN86_INTERNAL_6dde936d_50_flash_fwd_hdim128_bf16_paged_split_softcap_sm80_cu_cf07d2ef_28974cuda3std3__48in_placeE)
_ZN86_INTERNAL_6dde936d_50_flash_fwd_hdim128_bf16_paged_split_softcap_sm80_cu_cf07d2ef_28974cuda3std3__48in_placeE:
	.zero		1
	.type		_ZN86_INTERNAL_6dde936d_50_flash_fwd_hdim128_bf16_paged_split_softcap_sm80_cu_cf07d2ef_28974cuda3std6ranges3__45__cpo9iter_moveE,@object
	.size		_ZN86_INTERNAL_6dde936d_50_flash_fwd_hdim128_bf16_paged_split_softcap_sm80_cu_cf07d2ef_28974cuda3std6ranges3__45__cpo9iter_moveE,(_ZN86_INTERNAL_6dde936d_50_flash_fwd_hdim128_bf16_paged_split_softcap_sm80_cu_cf07d2ef_28974cuda3std3__45__cpo5beginE - _ZN86_INTERNAL_6dde936d_50_flash_fwd_hdim128_bf16_paged_split_softcap_sm80_cu_cf07d2ef_28974cuda3std6ranges3__45__cpo9iter_moveE)
_ZN86_INTERNAL_6dde936d_50_flash_fwd_hdim128_bf16_paged_split_softcap_sm80_cu_cf07d2ef_28974cuda3std6ranges3__45__cpo9iter_moveE:
	.zero		1
	.type		_ZN86_INTERNAL_6dde936d_50_flash_fwd_hdim128_bf16_paged_split_softcap_sm80_cu_cf07d2ef_28974cuda3std3__45__cpo5beginE,@object
	.size		_ZN86_INTERNAL_6dde936d_50_flash_fwd_hdim128_bf16_paged_split_softcap_sm80_cu_cf07d2ef_28974cuda3std3__45__cpo5beginE,(_ZN86_INTERNAL_6dde936d_50_flash_fwd_hdim128_bf16_paged_split_softcap_sm80_cu_cf07d2ef_28974cuda3std3__488_GLOBAL__N__6dde936d_50_flash_fwd_hdim128_bf16_paged_split_softcap_sm80_cu_cf07d2ef_28976ignoreE - _ZN86_INTERNAL_6dde936d_50_flash_fwd_hdim128_bf16_paged_split_softcap_sm80_cu_cf07d2ef_28974cuda3std3__45__cpo5beginE)
_ZN86_INTERNAL_6dde936d_50_flash_fwd_hdim128_bf16_paged_split_softcap_sm80_cu_cf07d2ef_28974cuda3std3__45__cpo5beginE:
	.zero		1
	.type		_ZN86_INTERNAL_6dde936d_50_flash_fwd_hdim128_bf16_paged_split_softcap_sm80_cu_cf07d2ef_28974cuda3std3__488_GLOBAL__N__6dde936d_50_flash_fwd_hdim128_bf16_paged_split_softcap_sm80_cu_cf07d2ef_28976ignoreE,@object
	.size		_ZN86_INTERNAL_6dde936d_50_flash_fwd_hdim128_bf16_paged_split_softcap_sm80_cu_cf07d2ef_28974cuda3std3__488_GLOBAL__N__6dde936d_50_flash_fwd_hdim128_bf16_paged_split_softcap_sm80_cu_cf07d2ef_28976ignoreE,(_ZN86_INTERNAL_6dde936d_50_flash_fwd_hdim128_bf16_paged_split_softcap_sm80_cu_cf07d2ef_28974cute7productE - _ZN86_INTERNAL_6dde936d_50_flash_fwd_hdim128_bf16_paged_split_softcap_sm80_cu_cf07d2ef_28974cuda3std3__488_GLOBAL__N__6dde936d_50_flash_fwd_hdim128_bf16_paged_split_softcap_sm80_cu_cf07d2ef_28976ignoreE)
_ZN86_INTERNAL_6dde936d_50_flash_fwd_hdim128_bf16_paged_split_softcap_sm80_cu_cf07d2ef_28974cuda3std3__488_GLOBAL__N__6dde936d_50_flash_fwd_hdim128_bf16_paged_split_softcap_sm80_cu_cf07d2ef_28976ignoreE:
	.zero		1
	.type		_ZN86_INTERNAL_6dde936d_50_flash_fwd_hdim128_bf16_paged_split_softcap_sm80_cu_cf07d2ef_28974cute7productE,@object
	.size		_ZN86_INTERNAL_6dde936d_50_flash_fwd_hdim128_bf16_paged_split_softcap_sm80_cu_cf07d2ef_28974cute7productE,(_ZN86_INTERNAL_6dde936d_50_flash_fwd_hdim128_bf16_paged_split_softcap_sm80_cu_cf07d2ef_28974cuda3std3__45__cpo3endE - _ZN86_INTERNAL_6dde936d_50_flash_fwd_hdim128_bf16_paged_split_softcap_sm80_cu_cf07d2ef_28974cute7productE)
_ZN86_INTERNAL_6dde936d_50_flash_fwd_hdim128_bf16_paged_split_softcap_sm80_cu_cf07d2ef_28974cute7productE:
	.zero		1
	.type		_ZN86_INTERNAL_6dde936d_50_flash_fwd_hdim128_bf16_paged_split_softcap_sm80_cu_cf07d2ef_28974cuda3std3__45__cpo3endE,@object
	.size		_ZN86_INTERNAL_6dde936d_50_flash_fwd_hdim128_bf16_paged_split_softcap_sm80_cu_cf07d2ef_28974cuda3std3__45__cpo3endE,(_ZN86_INTERNAL_6dde936d_50_flash_fwd_hdim128_bf16_paged_split_softcap_sm80_cu_cf07d2ef_28974cuda3std3__419piecewise_constructE - _ZN86_INTERNAL_6dde936d_50_flash_fwd_hdim128_bf16_paged_split_softcap_sm80_cu_cf07d2ef_28974cuda3std3__45__cpo3endE)
_ZN86_INTERNAL_6dde936d_50_flash_fwd_hdim128_bf16_paged_split_softcap_sm80_cu_cf07d2ef_28974cuda3std3__45__cpo3endE:
	.zero		1
	.type		_ZN86_INTERNAL_6dde936d_50_flash_fwd_hdim128_bf16_paged_split_softcap_sm80_cu_cf07d2ef_28974cuda3std3__419piecewise_constructE,@object
	.size		_ZN86_INTERNAL_6dde936d_50_flash_fwd_hdim128_bf16_paged_split_softcap_sm80_cu_cf07d2ef_28974cuda3std3__419piecewise_constructE,(_ZN86_INTERNAL_6dde936d_50_flash_fwd_hdim128_bf16_paged_split_softcap_sm80_cu_cf07d2ef_28974cuda3std3__45__cpo4cendE - _ZN86_INTERNAL_6dde936d_50_flash_fwd_hdim128_bf16_paged_split_softcap_sm80_cu_cf07d2ef_28974cuda3std3__419piecewise_constructE)
_ZN86_INTERNAL_6dde936d_50_flash_fwd_hdim128_bf16_paged_split_softcap_sm80_cu_cf07d2ef_28974cuda3std3__419piecewise_constructE:
	.zero		1
	.type		_ZN86_INTERNAL_6dde936d_50_flash_fwd_hdim128_bf16_paged_split_softcap_sm80_cu_cf07d2ef_28974cuda3std3__45__cpo4cendE,@object
	.size		_ZN86_INTERNAL_6dde936d_50_flash_fwd_hdim128_bf16_paged_split_softcap_sm80_cu_cf07d2ef_28974cuda3std3__45__cpo4cendE,(_ZN86_INTERNAL_6dde936d_50_flash_fwd_hdim128_bf16_paged_split_softcap_sm80_cu_cf07d2ef_28974cuda3std6ranges3__45__cpo4swapE - _ZN86_INTERNAL_6dde936d_50_flash_fwd_hdim128_bf16_paged_split_softcap_sm80_cu_cf07d2ef_28974cuda3std3__45__cpo4cendE)
_ZN86_INTERNAL_6dde936d_50_flash_fwd_hdim128_bf16_paged_split_softcap_sm80_cu_cf07d2ef_28974cuda3std3__45__cpo4cendE:
	.zero		1
	.type		_ZN86_INTERNAL_6dde936d_50_flash_fwd_hdim128_bf16_paged_split_softcap_sm80_cu_cf07d2ef_28974cuda3std6ranges3__45__cpo4swapE,@object
	.size		_ZN86_INTERNAL_6dde936d_50_flash_fwd_hdim128_bf16_paged_split_softcap_sm80_cu_cf07d2ef_28974cuda3std6ranges3__45__cpo4swapE,(.L_7 - _ZN86_INTERNAL_6dde936d_50_flash_fwd_hdim128_bf16_paged_split_softcap_sm80_cu_cf07d2ef_28974cuda3std6ranges3__45__cpo4swapE)
_ZN86_INTERNAL_6dde936d_50_flash_fwd_hdim128_bf16_paged_split_softcap_sm80_cu_cf07d2ef_28974cuda3std6ranges3__45__cpo4swapE:
	.zero		1
.L_7:


//--------------------- .nv.constant0._ZN7cutlass13device_kernelIN5flash19enable_sm80_to_sm89INS1_16FlashAttnFwdSm80INS1_25CollectiveMainloopFwdSm80ILi8ELi1ELb1EN4cute5tupleIJNS5_1CILi128EEES8_S8_EEELi128ENS_10bfloat16_tEfNS_4arch4Sm80ELb0ELb0ELb1ELb0ELb1ELb0ELb1ELb1EEENS1_21CollectiveEpilogueFwdIS9_NS6_IJNS7_ILi1EEESF_SF_EEESA_SC_Li256ELb0ELb1ELb1ELb0EEENS1_19SingleTileSchedulerILb0ELb1ELb1ELi128EEEEEEEEEvNT_6ParamsE --------------------------
	.section	.nv.constant0._ZN7cutlass13device_kernelIN5flash19enable_sm80_to_sm89INS1_16FlashAttnFwdSm80INS1_25CollectiveMainloopFwdSm80ILi8ELi1ELb1EN4cute5tupleIJNS5_1CILi128EEES8_S8_EEELi128ENS_10bfloat16_tEfNS_4arch4Sm80ELb0ELb0ELb1ELb0ELb1ELb0ELb1ELb1EEENS1_21CollectiveEpilogueFwdIS9_NS6_IJNS7_ILi1EEESF_SF_EEESA_SC_Li256ELb0ELb1ELb1ELb0EEENS1_19SingleTileSchedulerILb0ELb1ELb1ELi128EEEEEEEEEvNT_6ParamsE,"a",@progbits
	.sectionflags	@""
	.align	4
.nv.constant0._ZN7cutlass13device_kernelIN5flash19enable_sm80_to_sm89INS1_16FlashAttnFwdSm80INS1_25CollectiveMainloopFwdSm80ILi8ELi1ELb1EN4cute5tupleIJNS5_1CILi128EEES8_S8_EEELi128ENS_10bfloat16_tEfNS_4arch4Sm80ELb0ELb0ELb1ELb0ELb1ELb0ELb1ELb1EEENS1_21CollectiveEpilogueFwdIS9_NS6_IJNS7_ILi1EEESF_SF_EEESA_SC_Li256ELb0ELb1ELb1ELb0EEENS1_19SingleTileSchedulerILb0ELb1ELb1ELi128EEEEEEEEEvNT_6ParamsE:
	.zero		1576


//--------------------- .nv.constant0._ZN7cutlass13device_kernelIN5flash19enable_sm80_to_sm89INS1_16FlashAttnFwdSm80INS1_25CollectiveMainloopFwdSm80ILi8ELi1ELb1EN4cute5tupleIJNS5_1CILi128EEENS7_ILi96EEES8_EEELi128ENS_10bfloat16_tEfNS_4arch4Sm80ELb0ELb1ELb1ELb0ELb1ELb0ELb1ELb1EEENS1_21CollectiveEpilogueFwdINS6_IJS8_S8_S9_EEENS6_IJNS7_ILi1EEESH_SH_EEESB_SD_Li256ELb0ELb1ELb1ELb0EEENS1_19SingleTileSchedulerILb0ELb1ELb1ELi128EEEEEEEEEvNT_6ParamsE --------------------------
	.section	.nv.constant0._ZN7cutlass13device_kernelIN5flash19enable_sm80_to_sm89INS1_16FlashAttnFwdSm80INS1_25CollectiveMainloopFwdSm80ILi8ELi1ELb1EN4cute5tupleIJNS5_1CILi128EEENS7_ILi96EEES8_EEELi128ENS_10bfloat16_tEfNS_4arch4Sm80ELb0ELb1ELb1ELb0ELb1ELb0ELb1ELb1EEENS1_21CollectiveEpilogueFwdINS6_IJS8_S8_S9_EEENS6_IJNS7_ILi1EEESH_SH_EEESB_SD_Li256ELb0ELb1ELb1ELb0EEENS1_19SingleTileSchedulerILb0ELb1ELb1ELi128EEEEEEEEEvNT_6ParamsE,"a",@progbits
	.sectionflags	@""
	.align	4
.nv.constant0._ZN7cutlass13device_kernelIN5flash19enable_sm80_to_sm89INS1_16FlashAttnFwdSm80INS1_25CollectiveMainloopFwdSm80ILi8ELi1ELb1EN4cute5tupleIJNS5_1CILi128EEENS7_ILi96EEES8_EEELi128ENS_10bfloat16_tEfNS_4arch4Sm80ELb0ELb1ELb1ELb0ELb1ELb0ELb1ELb1EEENS1_21CollectiveEpilogueFwdINS6_IJS8_S8_S9_EEENS6_IJNS7_ILi1EEESH_SH_EEESB_SD_Li256ELb0ELb1ELb1ELb0EEENS1_19SingleTileSchedulerILb0ELb1ELb1ELi128EEEEEEEEEvNT_6ParamsE:
	.zero		1576


//--------------------- .nv.constant0._ZN7cutlass13device_kernelIN5flash19enable_sm80_to_sm89INS1_16FlashAttnFwdSm80INS1_25CollectiveMainloopFwdSm80ILi8ELi1ELb1EN4cute5tupleIJNS5_1CILi128EEES8_S8_EEELi128ENS_10bfloat16_tEfNS_4arch4Sm80ELb1ELb0ELb1ELb0ELb1ELb0ELb1ELb1EEENS1_21CollectiveEpilogueFwdIS9_NS6_IJNS7_ILi1EEESF_SF_EEESA_SC_Li256ELb0ELb1ELb1ELb0EEENS1_30DynamicPersistentTileSchedulerILi256ELi256ELb1ELb1ELb0EEEEEEEEEvNT_6ParamsE --------------------------
	.section	.nv.constant0._ZN7cutlass13device_kernelIN5flash19enable_sm80_to_sm89INS1_16FlashAttnFwdSm80INS1_25CollectiveMainloopFwdSm80ILi8ELi1ELb1EN4cute5tupleIJNS5_1CILi128EEES8_S8_EEELi128ENS_10bfloat16_tEfNS_4arch4Sm80ELb1ELb0ELb1ELb0ELb1ELb0ELb1ELb1EEENS1_21CollectiveEpilogueFwdIS9_NS6_IJNS7_ILi1EEESF_SF_EEESA_SC_Li256ELb0ELb1ELb1ELb0EEENS1_30DynamicPersistentTileSchedulerILi256ELi256ELb1ELb1ELb0EEEEEEEEEvNT_6ParamsE,"a",@progbits
	.sectionflags	@""
	.align	4
.nv.constant0._ZN7cutlass13device_kernelIN5flash19enable_sm80_to_sm89INS1_16FlashAttnFwdSm80INS1_25CollectiveMainloopFwdSm80ILi8ELi1ELb1EN4cute5tupleIJNS5_1CILi128EEES8_S8_EEELi128ENS_10bfloat16_tEfNS_4arch4Sm80ELb1ELb0ELb1ELb0ELb1ELb0ELb1ELb1EEENS1_21CollectiveEpilogueFwdIS9_NS6_IJNS7_ILi1EEESF_SF_EEESA_SC_Li256ELb0ELb1ELb1ELb0EEENS1_30DynamicPersistentTileSchedulerILi256ELi256ELb1ELb1ELb0EEEEEEEEEvNT_6ParamsE:
	.zero		1592


//--------------------- .nv.constant0._ZN7cutlass13device_kernelIN5flash19enable_sm80_to_sm89INS1_16FlashAttnFwdSm80INS1_25CollectiveMainloopFwdSm80ILi4ELi1ELb0EN4cute5tupleIJNS5_1CILi128EEENS7_ILi64EEES8_EEELi128ENS_10bfloat16_tEfNS_4arch4Sm80ELb0ELb0ELb1ELb0ELb1ELb0ELb1ELb1EEENS1_21CollectiveEpilogueFwdINS6_IJS8_S8_S9_EEENS6_IJNS7_ILi1EEESH_SH_EEESB_SD_Li128ELb0ELb1ELb1ELb0EEENS1_19SingleTileSchedulerILb0ELb1ELb1ELi128EEEEEEEEEvNT_6ParamsE --------------------------
	.section	.nv.constant0._ZN7cutlass13device_kernelIN5flash19enable_sm80_to_sm89INS1_16FlashAttnFwdSm80INS1_25CollectiveMainloopFwdSm80ILi4ELi1ELb0EN4cute5tupleIJNS5_1CILi128EEENS7_ILi64EEES8_EEELi128ENS_10bfloat16_tEfNS_4arch4Sm80ELb0ELb0ELb1ELb0ELb1ELb0ELb1ELb1EEENS1_21CollectiveEpilogueFwdINS6_IJS8_S8_S9_EEENS6_IJNS7_ILi1EEESH_SH_EEESB_SD_Li128ELb0ELb1ELb1ELb0EEENS1_19SingleTileSchedulerILb0ELb1ELb1ELi128EEEEEEEEEvNT_6ParamsE,"a",@progbits
	.sectionflags	@""
	.align	4
.nv.constant0._ZN7cutlass13device_kernelIN5flash19enable_sm80_to_sm89INS1_16FlashAttnFwdSm80INS1_25CollectiveMainloopFwdSm80ILi4ELi1ELb0EN4cute5tupleIJNS5_1CILi128EEENS7_ILi64EEES8_EEELi128ENS_10bfloat16_tEfNS_4arch4Sm80ELb0ELb0ELb1ELb0ELb1ELb0ELb1ELb1EEENS1_21CollectiveEpilogueFwdINS6_IJS8_S8_S9_EEENS6_IJNS7_ILi1EEESH_SH_EEESB_SD_Li128ELb0ELb1ELb1ELb0EEENS1_19SingleTileSchedulerILb0ELb1ELb1ELi128EEEEEEEEEvNT_6ParamsE:
	.zero		1576


//--------------------- .nv.constant0._ZN7cutlass13device_kernelIN5flash19enable_sm80_to_sm89INS1_16FlashAttnFwdSm80INS1_25CollectiveMainloopFwdSm80ILi8ELi1ELb1EN4cute5tupleIJNS5_1CILi128EEENS7_ILi112EEES8_EEELi128ENS_10bfloat16_tEfNS_4arch4Sm80ELb0ELb0ELb1ELb1ELb1ELb0ELb1ELb1EEENS1_21CollectiveEpilogueFwdINS6_IJS8_S8_S9_EEENS6_IJNS7_ILi1EEESH_SH_EEESB_SD_Li256ELb1ELb1ELb1ELb0EEENS1_36VarlenDynamicPersistentTileSchedulerILi128ELi112ELi256ELi256ELb1ELb1ELb0ELb0ELb1ELb1EEEEEEEEEvNT_6ParamsE --------------------------
	.section	.nv.constant0._ZN7cutlass13device_kernelIN5flash19enable_sm80_to_sm89INS1_16FlashAttnFwdSm80INS1_25CollectiveMainloopFwdSm80ILi8ELi1ELb1EN4cute5tupleIJNS5_1CILi128EEENS7_ILi112EEES8_EEELi128ENS_10bfloat16_tEfNS_4arch4Sm80ELb0ELb0ELb1ELb1ELb1ELb0ELb1ELb1EEENS1_21CollectiveEpilogueFwdINS6_IJS8_S8_S9_EEENS6_IJNS7_ILi1EEESH_SH_EEESB_SD_Li256ELb1ELb1ELb1ELb0EEENS1_36VarlenDynamicPersistentTileSchedulerILi128ELi112ELi256ELi256ELb1ELb1ELb0ELb0ELb1ELb1EEEEEEEEEvNT_6ParamsE,"a",@progbits
	.sectionflags	@""
	.align	4
.nv.constant0._ZN7cutlass13device_kernelIN5flash19enable_sm80_to_sm89INS1_16FlashAttnFwdSm80INS1_25CollectiveMainloopFwdSm80ILi8ELi1ELb1EN4cute5tupleIJNS5_1CILi128EEENS7_ILi112EEES8_EEELi128ENS_10bfloat16_tEfNS_4arch4Sm80ELb0ELb0ELb1ELb1ELb1ELb0ELb1ELb1EEENS1_21CollectiveEpilogueFwdINS6_IJS8_S8_S9_EEENS6_IJNS7_ILi1EEESH_SH_EEESB_SD_Li256ELb1ELb1ELb1ELb0EEENS1_36VarlenDynamicPersistentTileSchedulerILi128ELi112ELi256ELi256ELb1ELb1ELb0ELb0ELb1ELb1EEEEEEEEEvNT_6ParamsE:
	.zero		1608


//--------------------- .nv.constant0._ZN7cutlass13device_kernelIN5flash19enable_sm80_to_sm89INS1_16FlashAttnFwdSm80INS1_25CollectiveMainloopFwdSm80ILi8ELi1ELb1EN4cute5tupleIJNS5_1CILi128EEENS7_ILi112EEES8_EEELi128ENS_10bfloat16_tEfNS_4arch4Sm80ELb0ELb0ELb1ELb1ELb1ELb1ELb1ELb1EEENS1_21CollectiveEpilogueFwdINS6_IJS8_S8_S9_EEENS6_IJNS7_ILi1EEESH_SH_EEESB_SD_Li256ELb1ELb1ELb1ELb0EEENS1_36VarlenDynamicPersistentTileSchedulerILi128ELi112ELi256ELi256ELb1ELb1ELb0ELb0ELb1ELb1EEEEEEEEEvNT_6ParamsE --------------------------
	.section	.nv.constant0._ZN7cutlass13device_kernelIN5flash19enable_sm80_to_sm89INS1_16FlashAttnFwdSm80INS1_25CollectiveMainloopFwdSm80ILi8ELi1ELb1EN4cute5tupleIJNS5_1CILi128EEENS7_ILi112EEES8_EEELi128ENS_10bfloat16_tEfNS_4arch4Sm80ELb0ELb0ELb1ELb1ELb1ELb1ELb1ELb1EEENS1_21CollectiveEpilogueFwdINS6_IJS8_S8_S9_EEENS6_IJNS7_ILi1EEESH_SH_EEESB_SD_Li256ELb1ELb1ELb1ELb0EEENS1_36VarlenDynamicPersistentTileSchedulerILi128ELi112ELi256ELi256ELb1ELb1ELb0ELb0ELb1ELb1EEEEEEEEEvNT_6ParamsE,"a",@progbits
	.sectionflags	@""
	.align	4
.nv.constant0._ZN7cutlass13device_kernelIN5flash19enable_sm80_to_sm89INS1_16FlashAttnFwdSm80INS1_25CollectiveMainloopFwdSm80ILi8ELi1ELb1EN4cute5tupleIJNS5_1CILi128EEENS7_ILi112EEES8_EEELi128ENS_10bfloat16_tEfNS_4arch4Sm80ELb0ELb0ELb1ELb1ELb1ELb1ELb1ELb1EEENS1_21CollectiveEpilogueFwdINS6_IJS8_S8_S9_EEENS6_IJNS7_ILi1EEESH_SH_EEESB_SD_Li256ELb1ELb1ELb1ELb0EEENS1_36VarlenDynamicPersistentTileSchedulerILi128ELi112ELi256ELi256ELb1ELb1ELb0ELb0ELb1ELb1EEEEEEEEEvNT_6ParamsE:
	.zero		1608


//--------------------- .nv.constant0._ZN7cutlass13device_kernelIN5flash19enable_sm80_to_sm89INS1_16FlashAttnFwdSm80INS1_25CollectiveMainloopFwdSm80ILi4ELi1ELb0EN4cute5tupleIJNS5_1CILi128EEENS7_ILi48EEES8_EEELi128ENS_10bfloat16_tEfNS_4arch4Sm80ELb0ELb1ELb1ELb0ELb1ELb0ELb1ELb1EEENS1_21CollectiveEpilogueFwdINS6_IJS8_S8_S9_EEENS6_IJNS7_ILi1EEESH_SH_EEESB_SD_Li128ELb0ELb1ELb1ELb0EEENS1_19SingleTileSchedulerILb0ELb1ELb1ELi128EEEEEEEEEvNT_6ParamsE --------------------------
	.section	.nv.constant0._ZN7cutlass13device_kernelIN5flash19enable_sm80_to_sm89INS1_16FlashAttnFwdSm80INS1_25CollectiveMainloopFwdSm80ILi4ELi1ELb0EN4cute5tupleIJNS5_1CILi128EEENS7_ILi48EEES8_EEELi128ENS_10bfloat16_tEfNS_4arch4Sm80ELb0ELb1ELb1ELb0ELb1ELb0ELb1ELb1EEENS1_21CollectiveEpilogueFwdINS6_IJS8_S8_S9_EEENS6_IJNS7_ILi1EEESH_SH_EEESB_SD_Li128ELb0ELb1ELb1ELb0EEENS1_19SingleTileSchedulerILb0ELb1ELb1ELi128EEEEEEEEEvNT_6ParamsE,"a",@progbits
	.sectionflags	@""
	.align	4
.nv.constant0._ZN7cutlass13device_kernelIN5flash19enable_sm80_to_sm89INS1_16FlashAttnFwdSm80INS1_25CollectiveMainloopFwdSm80ILi4ELi1ELb0EN4cute5tupleIJNS5_1CILi128EEENS7_ILi48EEES8_EEELi128ENS_10bfloat16_tEfNS_4arch4Sm80ELb0ELb1ELb1ELb0ELb1ELb0ELb1ELb1EEENS1_21CollectiveEpilogueFwdINS6_IJS8_S8_S9_EEENS6_IJNS7_ILi1EEESH_SH_EEESB_SD_Li128ELb0ELb1ELb1ELb0EEENS1_19SingleTileSchedulerILb0ELb1ELb1ELi128EEEEEEEEEvNT_6ParamsE:
	.zero		1576


//--------------------- .nv.constant0._ZN7cutlass13device_kernelIN5flash19enable_sm80_to_sm89INS1_16FlashAttnFwdSm80INS1_25CollectiveMainloopFwdSm80ILi8ELi1ELb1EN4cute5tupleIJNS5_1CILi128EEENS7_ILi96EEES8_EEELi128ENS_10bfloat16_tEfNS_4arch4Sm80ELb0ELb1ELb1ELb1ELb1ELb0ELb1ELb1EEENS1_21CollectiveEpilogueFwdINS6_IJS8_S8_S9_EEENS6_IJNS7_ILi1EEESH_SH_EEESB_SD_Li256ELb1ELb1ELb1ELb0EEENS1_36VarlenDynamicPersistentTileSchedulerILi128ELi96ELi256ELi256ELb1ELb1ELb0ELb1ELb0ELb1EEEEEEEEEvNT_6ParamsE --------------------------
	.section	.nv.constant0._ZN7cutlass13device_kernelIN5flash19enable_sm80_to_sm89INS1_16FlashAttnFwdSm80INS1_25CollectiveMainloopFwdSm80ILi8ELi1ELb1EN4cute5tupleIJNS5_1CILi128EEENS7_ILi96EEES8_EEELi128ENS_10bfloat16_tEfNS_4arch4Sm80ELb0ELb1ELb1ELb1ELb1ELb0ELb1ELb1EEENS1_21CollectiveEpilogueFwdINS6_IJS8_S8_S9_EEENS6_IJNS7_ILi1EEESH_SH_EEESB_SD_Li256ELb1ELb1ELb1ELb0EEENS1_36VarlenDynamicPersistentTileSchedulerILi128ELi96ELi256ELi256ELb1ELb1ELb0ELb1ELb0ELb1EEEEEEEEEvNT_6ParamsE,"a",@progbits
	.sectionflags	@""
	.align	4
.nv.constant0._ZN7cutlass13device_kernelIN5flash19enable_sm80_to_sm89INS1_16FlashAttnFwdSm80INS1_25CollectiveMainloopFwdSm80ILi8ELi1ELb1EN4cute5tupleIJNS5_1CILi128EEENS7_ILi96EEES8_EEELi128ENS_10bfloat16_tEfNS_4arch4Sm80ELb0ELb1ELb1ELb1ELb1ELb0ELb1ELb1EEENS1_21CollectiveEpilogueFwdINS6_IJS8_S8_S9_EEENS6_IJNS7_ILi1EEESH_SH_EEESB_SD_Li256ELb1ELb1ELb1ELb0EEENS1_36VarlenDynamicPersistentTileSchedulerILi128ELi96ELi256ELi256ELb1ELb1ELb0ELb1ELb0ELb1EEEEEEEEEvNT_6ParamsE:
	.zero		1608


//--------------------- .nv.constant0._ZN7cutlass13device_kernelIN5flash19enable_sm80_to_sm89INS1_16FlashAttnFwdSm80INS1_25CollectiveMainloopFwdSm80ILi8ELi1ELb1EN4cute5tupleIJNS5_1CILi128EEENS7_ILi96EEES8_EEELi128ENS_10bfloat16_tEfNS_4arch4Sm80ELb0ELb1ELb1ELb1ELb1ELb1ELb1ELb1EEENS1_21CollectiveEpilogueFwdINS6_IJS8_S8_S9_EEENS6_IJNS7_ILi1EEESH_SH_EEESB_SD_Li256ELb1ELb1ELb1ELb0EEENS1_36VarlenDynamicPersistentTileSchedulerILi128ELi96ELi256ELi256ELb1ELb1ELb0ELb1ELb0ELb1EEEEEEEEEvNT_6ParamsE --------------------------
	.section	.nv.constant0._ZN7cutlass13device_kernelIN5flash19enable_sm80_to_sm89INS1_16FlashAttnFwdSm80INS1_25CollectiveMainloopFwdSm80ILi8ELi1ELb1EN4cute5tupleIJNS5_1CILi128EEENS7_ILi96EEES8_EEELi128ENS_10bfloat16_tEfNS_4arch4Sm80ELb0ELb1ELb1ELb1ELb1ELb1ELb1ELb1EEENS1_21CollectiveEpilogueFwdINS6_IJS8_S8_S9_EEENS6_IJNS7_ILi1EEESH_SH_EEESB_SD_Li256ELb1ELb1ELb1ELb0EEENS1_36VarlenDynamicPersistentTileSchedulerILi128ELi96ELi256ELi256ELb1ELb1ELb0ELb1ELb0ELb1EEEEEEEEEvNT_6ParamsE,"a",@progbits
	.sectionflags	@""
	.align	4
.nv.constant0._ZN7cutlass13device_kernelIN5flash19enable_sm80_to_sm89INS1_16FlashAttnFwdSm80INS1_25CollectiveMainloopFwdSm80ILi8ELi1ELb1EN4cute5tupleIJNS5_1CILi128EEENS7_ILi96EEES8_EEELi128ENS_10bfloat16_tEfNS_4arch4Sm80ELb0ELb1ELb1ELb1ELb1ELb1ELb1ELb1EEENS1_21CollectiveEpilogueFwdINS6_IJS8_S8_S9_EEENS6_IJNS7_ILi1EEESH_SH_EEESB_SD_Li256ELb1ELb1ELb1ELb0EEENS1_36VarlenDynamicPersistentTileSchedulerILi128ELi96ELi256ELi256ELb1ELb1ELb0ELb1ELb0ELb1EEEEEEEEEvNT_6ParamsE:
	.zero		1608


//--------------------- .nv.constant0._ZN7cutlass13device_kernelIN5flash19enable_sm80_to_sm89INS1_16FlashAttnFwdSm80INS1_25CollectiveMainloopFwdSm80ILi4ELi1ELb0EN4cute5tupleIJNS5_1CILi128EEENS7_ILi64EEES8_EEELi128ENS_10bfloat16_tEfNS_4arch4Sm80ELb1ELb0ELb1ELb0ELb1ELb0ELb1ELb1EEENS1_21CollectiveEpilogueFwdINS6_IJS8_S8_S9_EEENS6_IJNS7_ILi1EEESH_SH_EEESB_SD_Li128ELb0ELb1ELb1ELb0EEENS1_30DynamicPersistentTileSchedulerILi128ELi128ELb1ELb1ELb0EEEEEEEEEvNT_6ParamsE --------------------------
	.section	.nv.constant0._ZN7cutlass13device_kernelIN5flash19enable_sm80_to_sm89INS1_16FlashAttnFwdSm80INS1_25CollectiveMainloopFwdSm80ILi4ELi1ELb0EN4cute5tupleIJNS5_1CILi128EEENS7_ILi64EEES8_EEELi128ENS_10bfloat16_tEfNS_4arch4Sm80ELb1ELb0ELb1ELb0ELb1ELb0ELb1ELb1EEENS1_21CollectiveEpilogueFwdINS6_IJS8_S8_S9_EEENS6_IJNS7_ILi1EEESH_SH_EEESB_SD_Li128ELb0ELb1ELb1ELb0EEENS1_30DynamicPersistentTileSchedulerILi128ELi128ELb1ELb1ELb0EEEEEEEEEvNT_6ParamsE,"a",@progbits
	.sectionflags	@""
	.align	4
.nv.constant0._ZN7cutlass13device_kernelIN5flash19enable_sm80_to_sm89INS1_16FlashAttnFwdSm80INS1_25CollectiveMainloopFwdSm80ILi4ELi1ELb0EN4cute5tupleIJNS5_1CILi128EEENS7_ILi64EEES8_EEELi128ENS_10bfloat16_tEfNS_4arch4Sm80ELb1ELb0ELb1ELb0ELb1ELb0ELb1ELb1EEENS1_21CollectiveEpilogueFwdINS6_IJS8_S8_S9_EEENS6_IJNS7_ILi1EEESH_SH_EEESB_SD_Li128ELb0ELb1ELb1ELb0EEENS1_30DynamicPersistentTileSchedulerILi128ELi128ELb1ELb1ELb0EEEEEEEEEvNT_6ParamsE:
	.zero		1592


//--------------------- .nv.constant0._ZN7cutlass13device_kernelIN5flash19enable_sm80_to_sm89INS1_16FlashAttnFwdSm80INS1_25CollectiveMainloopFwdSm80ILi8ELi1ELb1EN4cute5tupleIJNS5_1CILi128EEENS7_ILi112EEES8_EEELi128ENS_10bfloat16_tEfNS_4arch4Sm80ELb1ELb0ELb1ELb1ELb1ELb0ELb1ELb1EEENS1_21CollectiveEpilogueFwdINS6_IJS8_S8_S9_EEENS6_IJNS7_ILi1EEESH_SH_EEESB_SD_Li256ELb1ELb1ELb1ELb0EEENS1_36VarlenDynamicPersistentTileSchedulerILi128ELi112ELi256ELi256ELb1ELb1ELb0ELb1ELb1ELb1EEEEEEEEEvNT_6ParamsE --------------------------
	.section	.nv.constant0._ZN7cutlass13device_kernelIN5flash19enable_sm80_to_sm89INS1_16FlashAttnFwdSm80INS1_25CollectiveMainloopFwdSm80ILi8ELi1ELb1EN4cute5tupleIJNS5_1CILi128EEENS7_ILi112EEES8_EEELi128ENS_10bfloat16_tEfNS_4arch4Sm80ELb1ELb0ELb1ELb1ELb1ELb0ELb1ELb1EEENS1_21CollectiveEpilogueFwdINS6_IJS8_S8_S9_EEENS6_IJNS7_ILi1EEESH_SH_EEESB_SD_Li256ELb1ELb1ELb1ELb0EEENS1_36VarlenDynamicPersistentTileSchedulerILi128ELi112ELi256ELi256ELb1ELb1ELb0ELb1ELb1ELb1EEEEEEEEEvNT_6ParamsE,"a",@progbits
	.sectionflags	@""
	.align	4
.nv.constant0._ZN7cutlass13device_kernelIN5flash19enable_sm80_to_sm89INS1_16FlashAttnFwdSm80INS1_25CollectiveMainloopFwdSm80ILi8ELi1ELb1EN4cute5tupleIJNS5_1CILi128EEENS7_ILi112EEES8_EEELi128ENS_10bfloat16_tEfNS_4arch4Sm80ELb1ELb0ELb1ELb1ELb1ELb0ELb1ELb1EEENS1_21CollectiveEpilogueFwdINS6_IJS8_S8_S9_EEENS6_IJNS7_ILi1EEESH_SH_EEESB_SD_Li256ELb1ELb1ELb1ELb0EEENS1_36VarlenDynamicPersistentTileSchedulerILi128ELi112ELi256ELi256ELb1ELb1ELb0ELb1ELb1ELb1EEEEEEEEEvNT_6ParamsE:
	.zero		1608


//--------------------- .nv.constant0._ZN7cutlass13device_kernelIN5flash19enable_sm80_to_sm89INS1_16FlashAttnFwdSm80INS1_25CollectiveMainloopFwdSm80ILi8ELi1ELb1EN4cute5tupleIJNS5_1CILi128EEENS7_ILi112EEES8_EEELi128ENS_10bfloat16_tEfNS_4arch4Sm80ELb1ELb0ELb1ELb1ELb1ELb1ELb1ELb1EEENS1_21CollectiveEpilogueFwdINS6_IJS8_S8_S9_EEENS6_IJNS7_ILi1EEESH_SH_EEESB_SD_Li256ELb1ELb1ELb1ELb0EEENS1_36VarlenDynamicPersistentTileSchedulerILi128ELi112ELi256ELi256ELb1ELb1ELb0ELb1ELb1ELb1EEEEEEEEEvNT_6ParamsE --------------------------
	.section	.nv.constant0._ZN7cutlass13device_kernelIN5flash19enable_sm80_to_sm89INS1_16FlashAttnFwdSm80INS1_25CollectiveMainloopFwdSm80ILi8ELi1ELb1EN4cute5tupleIJNS5_1CILi128EEENS7_ILi112EEES8_EEELi128ENS_10bfloat16_tEfNS_4arch4Sm80ELb1ELb0ELb1ELb1ELb1ELb1ELb1ELb1EEENS1_21CollectiveEpilogueFwdINS6_IJS8_S8_S9_EEENS6_IJNS7_ILi1EEESH_SH_EEESB_SD_Li256ELb1ELb1ELb1ELb0EEENS1_36VarlenDynamicPersistentTileSchedulerILi128ELi112ELi256ELi256ELb1ELb1ELb0ELb1ELb1ELb1EEEEEEEEEvNT_6ParamsE,"a",@progbits
	.sectionflags	@""
	.align	4
.nv.constant0._ZN7cutlass13device_kernelIN5flash19enable_sm80_to_sm89INS1_16FlashAttnFwdSm80INS1_25CollectiveMainloopFwdSm80ILi8ELi1ELb1EN4cute5tupleIJNS5_1CILi128EEENS7_ILi112EEES8_EEELi128ENS_10bfloat16_tEfNS_4arch4Sm80ELb1ELb0ELb1ELb1ELb1ELb1ELb1ELb1EEENS1_21CollectiveEpilogueFwdINS6_IJS8_S8_S9_EEENS6_IJNS7_ILi1EEESH_SH_EEESB_SD_Li256ELb1ELb1ELb1ELb0EEENS1_36VarlenDynamicPersistentTileSchedulerILi128ELi112ELi256ELi256ELb1ELb1ELb0ELb1ELb1ELb1EEEEEEEEEvNT_6ParamsE:
	.zero		1608


//--------------------- SYMBOLS --------------------------

	.type		.nv.reservedSmem.offset0,@object
	.size		.nv.reservedSmem.offset0,0x4
